//
// Generated by NVIDIA NVVM Compiler
//
// Compiler Build ID: CL-36424714
// Cuda compilation tools, release 13.0, V13.0.88
// Based on NVVM 20.0.0
//

.version 9.0
.target sm_100
.address_size 64

	// .globl	_Z9inversionPfS_
.func  (.param .b64 func_retval0) __internal_accurate_pow
(
	.param .b64 __internal_accurate_pow_param_0,
	.param .b64 __internal_accurate_pow_param_1
)
;

.visible .entry _Z9inversionPfS_(
	.param .u64 .ptr .align 1 _Z9inversionPfS__param_0,
	.param .u64 .ptr .align 1 _Z9inversionPfS__param_1
)
{
	.reg .pred 	%p<2>;
	.reg .b32 	%r<6>;
	.reg .b32 	%f<2>;
	.reg .b64 	%rd<9>;

	ld.param.u64 	%rd1, [_Z9inversionPfS__param_0];
	ld.param.u64 	%rd2, [_Z9inversionPfS__param_1];
	mov.u32 	%r2, %ctaid.x;
	mov.u32 	%r3, %ntid.x;
	mov.u32 	%r4, %tid.x;
	mad.lo.s32 	%r1, %r2, %r3, %r4;
	setp.gt.s32 	%p1, %r1, 29;
	@%p1 bra 	$L__BB0_2;
	cvta.to.global.u64 	%rd3, %rd1;
	cvta.to.global.u64 	%rd4, %rd2;
	sub.s32 	%r5, 29, %r1;
	mul.wide.u32 	%rd5, %r5, 4;
	add.s64 	%rd6, %rd3, %rd5;
	ld.global.f32 	%f1, [%rd6];
	mul.wide.s32 	%rd7, %r1, 4;
	add.s64 	%rd8, %rd4, %rd7;
	st.global.f32 	[%rd8], %f1;
$L__BB0_2:
	ret;

}
	// .globl	_Z6raicesPfS_
.visible .entry _Z6raicesPfS_(
	.param .u64 .ptr .align 1 _Z6raicesPfS__param_0,
	.param .u64 .ptr .align 1 _Z6raicesPfS__param_1
)
{
	.reg .pred 	%p<2>;
	.reg .b32 	%r<5>;
	.reg .b32 	%f<3>;
	.reg .b64 	%rd<8>;

	ld.param.u64 	%rd1, [_Z6raicesPfS__param_0];
	ld.param.u64 	%rd2, [_Z6raicesPfS__param_1];
	mov.u32 	%r2, %ctaid.x;
	mov.u32 	%r3, %ntid.x;
	mov.u32 	%r4, %tid.x;
	mad.lo.s32 	%r1, %r2, %r3, %r4;
	setp.gt.s32 	%p1, %r1, 29;
	@%p1 bra 	$L__BB1_2;
	cvta.to.global.u64 	%rd3, %rd1;
	cvta.to.global.u64 	%rd4, %rd2;
	mul.wide.s32 	%rd5, %r1, 4;
	add.s64 	%rd6, %rd3, %rd5;
	ld.global.f32 	%f1, [%rd6];
	sqrt.rn.f32 	%f2, %f1;
	add.s64 	%rd7, %rd4, %rd5;
	st.global.f32 	[%rd7], %f2;
$L__BB1_2:
	ret;

}
	// .globl	_Z9potencia3PfS_
.visible .entry _Z9potencia3PfS_(
	.param .u64 .ptr .align 1 _Z9potencia3PfS__param_0,
	.param .u64 .ptr .align 1 _Z9potencia3PfS__param_1
)
{
	.reg .pred 	%p<15>;
	.reg .b32 	%r<23>;
	.reg .b32 	%f<4>;
	.reg .b64 	%rd<9>;
	.reg .b64 	%fd<18>;

	ld.param.u64 	%rd1, [_Z9potencia3PfS__param_0];
	ld.param.u64 	%rd2, [_Z9potencia3PfS__param_1];
	mov.u32 	%r5, %ctaid.x;
	mov.u32 	%r6, %ntid.x;
	mov.u32 	%r7, %tid.x;
	mad.lo.s32 	%r1, %r5, %r6, %r7;
	setp.gt.s32 	%p1, %r1, 29;
	@%p1 bra 	$L__BB2_9;
	cvta.to.global.u64 	%rd3, %rd1;
	mul.wide.s32 	%rd4, %r1, 4;
	add.s64 	%rd5, %rd3, %rd4;
	ld.global.f32 	%f1, [%rd5];
	cvt.f64.f32 	%fd1, %f1;
	{
	.reg .b32 %temp; 
	mov.b64 	{%temp, %r2}, %fd1;
	}
	mov.f64 	%fd9, 0d4008000000000000;
	{
	.reg .b32 %temp; 
	mov.b64 	{%temp, %r8}, %fd9;
	}
	and.b32  	%r4, %r8, 2146435072;
	setp.eq.s32 	%p2, %r4, 1073741824;
	abs.f64 	%fd2, %fd1;
	{ // callseq 0, 0
	.param .b64 param0;
	st.param.f64 	[param0], %fd2;
	.param .b64 param1;
	st.param.f64 	[param1], 0d4008000000000000;
	.param .b64 retval0;
	call.uni (retval0), 
	__internal_accurate_pow, 
	(
	param0, 
	param1
	);
	ld.param.f64 	%fd10, [retval0];
	} // callseq 0
	setp.lt.s32 	%p3, %r2, 0;
	neg.f64 	%fd12, %fd10;
	selp.f64 	%fd13, %fd12, %fd10, %p2;
	selp.f64 	%fd17, %fd13, %fd10, %p3;
	setp.neu.f32 	%p4, %f1, 0f00000000;
	@%p4 bra 	$L__BB2_3;
	setp.eq.s32 	%p5, %r4, 1073741824;
	selp.b32 	%r9, %r2, 0, %p5;
	setp.lt.s32 	%p6, %r8, 0;
	or.b32  	%r10, %r9, 2146435072;
	selp.b32 	%r11, %r10, %r9, %p6;
	mov.b32 	%r12, 0;
	mov.b64 	%fd17, {%r12, %r11};
$L__BB2_3:
	add.f64 	%fd14, %fd1, 0d4008000000000000;
	{
	.reg .b32 %temp; 
	mov.b64 	{%temp, %r13}, %fd14;
	}
	and.b32  	%r14, %r13, 2146435072;
	setp.ne.s32 	%p7, %r14, 2146435072;
	@%p7 bra 	$L__BB2_8;
	setp.num.f32 	%p8, %f1, %f1;
	@%p8 bra 	$L__BB2_6;
	mov.f64 	%fd15, 0d4008000000000000;
	add.rn.f64 	%fd17, %fd1, %fd15;
	bra.uni 	$L__BB2_8;
$L__BB2_6:
	setp.neu.f64 	%p9, %fd2, 0d7FF0000000000000;
	@%p9 bra 	$L__BB2_8;
	setp.lt.s32 	%p10, %r2, 0;
	setp.eq.s32 	%p11, %r4, 1073741824;
	setp.lt.s32 	%p12, %r8, 0;
	selp.b32 	%r16, 0, 2146435072, %p12;
	and.b32  	%r17, %r8, 2147483647;
	setp.ne.s32 	%p13, %r17, 1071644672;
	or.b32  	%r18, %r16, -2147483648;
	selp.b32 	%r19, %r18, %r16, %p13;
	selp.b32 	%r20, %r19, %r16, %p11;
	selp.b32 	%r21, %r20, %r16, %p10;
	mov.b32 	%r22, 0;
	mov.b64 	%fd17, {%r22, %r21};
$L__BB2_8:
	setp.eq.f32 	%p14, %f1, 0f3F800000;
	cvt.rn.f32.f64 	%f2, %fd17;
	selp.f32 	%f3, 0f3F800000, %f2, %p14;
	cvta.to.global.u64 	%rd6, %rd2;
	add.s64 	%rd8, %rd6, %rd4;
	st.global.f32 	[%rd8], %f3;
$L__BB2_9:
	ret;

}
	// .globl	_Z5mediaPf
.visible .entry _Z5mediaPf(
	.param .u64 .ptr .align 1 _Z5mediaPf_param_0
)
{


	ret;

}
	// .globl	_Z5mayorPf
.visible .entry _Z5mayorPf(
	.param .u64 .ptr .align 1 _Z5mayorPf_param_0
)
{


	ret;

}
	// .globl	_Z5menorPf
.visible .entry _Z5menorPf(
	.param .u64 .ptr .align 1 _Z5menorPf_param_0
)
{


	ret;

}
	// .globl	_Z10prediccionPfS_
.visible .entry _Z10prediccionPfS_(
	.param .u64 .ptr .align 1 _Z10prediccionPfS__param_0,
	.param .u64 .ptr .align 1 _Z10prediccionPfS__param_1
)
{
	.reg .pred 	%p<16>;
	.reg .b32 	%r<38>;
	.reg .b32 	%f<29>;
	.reg .b64 	%rd<13>;
	.reg .b64 	%fd<18>;

	ld.param.u64 	%rd5, [_Z10prediccionPfS__param_0];
	ld.param.u64 	%rd4, [_Z10prediccionPfS__param_1];
	cvta.to.global.u64 	%rd1, %rd5;
	mov.u32 	%r14, %ctaid.x;
	mov.u32 	%r15, %ntid.x;
	mov.u32 	%r16, %tid.x;
	mad.lo.s32 	%r17, %r14, %r15, %r16;
	mul.lo.s32 	%r37, %r17, 100;
	add.s64 	%rd2, %rd1, 8;
	mov.f32 	%f27, 0f00000000;
	mov.b32 	%r34, 0;
	mov.u32 	%r35, %r37;
$L__BB6_1:
	mul.wide.s32 	%rd6, %r35, 4;
	add.s64 	%rd7, %rd2, %rd6;
	ld.global.f32 	%f9, [%rd7+-8];
	add.f32 	%f10, %f27, %f9;
	ld.global.f32 	%f11, [%rd7+-4];
	add.f32 	%f12, %f10, %f11;
	ld.global.f32 	%f13, [%rd7];
	add.f32 	%f14, %f12, %f13;
	ld.global.f32 	%f15, [%rd7+4];
	add.f32 	%f27, %f14, %f15;
	add.s32 	%r35, %r35, 4;
	add.s32 	%r34, %r34, 4;
	setp.ne.s32 	%p1, %r34, 100;
	@%p1 bra 	$L__BB6_1;
	div.rn.f32 	%f3, %f27, 0f42C80000;
	mul.wide.s32 	%rd8, %r37, 4;
	add.s64 	%rd9, %rd1, %rd8;
	ld.global.f32 	%f16, [%rd9+396];
	sub.f32 	%f4, %f16, %f3;
	cvt.f64.f32 	%fd1, %f4;
	{
	.reg .b32 %temp; 
	mov.b64 	{%temp, %r6}, %fd1;
	}
	mov.f64 	%fd9, 0d4000000000000000;
	{
	.reg .b32 %temp; 
	mov.b64 	{%temp, %r18}, %fd9;
	}
	and.b32  	%r8, %r18, 2146435072;
	setp.eq.s32 	%p2, %r8, 1062207488;
	abs.f64 	%fd2, %fd1;
	{ // callseq 1, 0
	.param .b64 param0;
	st.param.f64 	[param0], %fd2;
	.param .b64 param1;
	st.param.f64 	[param1], 0d4000000000000000;
	.param .b64 retval0;
	call.uni (retval0), 
	__internal_accurate_pow, 
	(
	param0, 
	param1
	);
	ld.param.f64 	%fd10, [retval0];
	} // callseq 1
	setp.lt.s32 	%p3, %r6, 0;
	neg.f64 	%fd12, %fd10;
	selp.f64 	%fd13, %fd12, %fd10, %p2;
	selp.f64 	%fd17, %fd13, %fd10, %p3;
	setp.neu.f32 	%p4, %f4, 0f00000000;
	@%p4 bra 	$L__BB6_4;
	setp.eq.s32 	%p5, %r8, 1062207488;
	selp.b32 	%r19, %r6, 0, %p5;
	setp.lt.s32 	%p6, %r18, 0;
	or.b32  	%r20, %r19, 2146435072;
	selp.b32 	%r21, %r20, %r19, %p6;
	mov.b32 	%r22, 0;
	mov.b64 	%fd17, {%r22, %r21};
$L__BB6_4:
	add.f64 	%fd14, %fd1, 0d4000000000000000;
	{
	.reg .b32 %temp; 
	mov.b64 	{%temp, %r23}, %fd14;
	}
	and.b32  	%r24, %r23, 2146435072;
	setp.ne.s32 	%p7, %r24, 2146435072;
	@%p7 bra 	$L__BB6_9;
	setp.num.f32 	%p8, %f4, %f4;
	@%p8 bra 	$L__BB6_7;
	mov.f64 	%fd15, 0d4000000000000000;
	add.rn.f64 	%fd17, %fd1, %fd15;
	bra.uni 	$L__BB6_9;
$L__BB6_7:
	setp.neu.f64 	%p9, %fd2, 0d7FF0000000000000;
	@%p9 bra 	$L__BB6_9;
	setp.lt.s32 	%p10, %r6, 0;
	setp.eq.s32 	%p11, %r8, 1062207488;
	setp.lt.s32 	%p12, %r18, 0;
	selp.b32 	%r26, 0, 2146435072, %p12;
	and.b32  	%r27, %r18, 2147483647;
	setp.ne.s32 	%p13, %r27, 1071644672;
	or.b32  	%r28, %r26, -2147483648;
	selp.b32 	%r29, %r28, %r26, %p13;
	selp.b32 	%r30, %r29, %r26, %p11;
	selp.b32 	%r31, %r30, %r26, %p10;
	mov.b32 	%r32, 0;
	mov.b64 	%fd17, {%r32, %r31};
$L__BB6_9:
	setp.eq.f32 	%p14, %f4, 0f3F800000;
	cvt.rn.f32.f64 	%f18, %fd17;
	div.rn.f32 	%f19, %f18, 0f42C80000;
	selp.f32 	%f5, 0f3C23D70A, %f19, %p14;
	cvta.to.global.u64 	%rd10, %rd4;
	add.s64 	%rd3, %rd10, 8;
	mov.f32 	%f28, 0f00000000;
	mov.b32 	%r36, 0;
$L__BB6_10:
	mul.wide.s32 	%rd11, %r37, 4;
	add.s64 	%rd12, %rd3, %rd11;
	fma.rn.f32 	%f20, %f5, %f28, %f3;
	st.global.f32 	[%rd12+-8], %f20;
	add.f32 	%f21, %f28, 0f3F800000;
	fma.rn.f32 	%f22, %f5, %f21, %f3;
	st.global.f32 	[%rd12+-4], %f22;
	add.f32 	%f23, %f21, 0f3F800000;
	fma.rn.f32 	%f24, %f5, %f23, %f3;
	st.global.f32 	[%rd12], %f24;
	add.f32 	%f25, %f23, 0f3F800000;
	fma.rn.f32 	%f26, %f5, %f25, %f3;
	st.global.f32 	[%rd12+4], %f26;
	add.f32 	%f28, %f25, 0f3F800000;
	add.s32 	%r37, %r37, 4;
	add.s32 	%r36, %r36, 4;
	setp.ne.s32 	%p15, %r36, 100;
	@%p15 bra 	$L__BB6_10;
	ret;

}
.func  (.param .b64 func_retval0) __internal_accurate_pow(
	.param .b64 __internal_accurate_pow_param_0,
	.param .b64 __internal_accurate_pow_param_1
)
{
	.reg .pred 	%p<8>;
	.reg .b32 	%r<49>;
	.reg .b32 	%f<3>;
	.reg .b64 	%fd<109>;

	ld.param.f64 	%fd10, [__internal_accurate_pow_param_0];
	ld.param.f64 	%fd11, [__internal_accurate_pow_param_1];
	{
	.reg .b32 %temp; 
	mov.b64 	{%temp, %r46}, %fd10;
	}
	{
	.reg .b32 %temp; 
	mov.b64 	{%r45, %temp}, %fd10;
	}
	shr.u32 	%r47, %r46, 20;
	setp.gt.u32 	%p1, %r46, 1048575;
	@%p1 bra 	$L__BB7_2;
	mul.f64 	%fd12, %fd10, 0d4350000000000000;
	{
	.reg .b32 %temp; 
	mov.b64 	{%temp, %r46}, %fd12;
	}
	{
	.reg .b32 %temp; 
	mov.b64 	{%r45, %temp}, %fd12;
	}
	shr.u32 	%r16, %r46, 20;
	add.s32 	%r47, %r16, -54;
$L__BB7_2:
	add.s32 	%r48, %r47, -1023;
	and.b32  	%r17, %r46, -2146435073;
	or.b32  	%r18, %r17, 1072693248;
	mov.b64 	%fd107, {%r45, %r18};
	setp.lt.u32 	%p2, %r18, 1073127583;
	@%p2 bra 	$L__BB7_4;
	{
	.reg .b32 %temp; 
	mov.b64 	{%r19, %temp}, %fd107;
	}
	{
	.reg .b32 %temp; 
	mov.b64 	{%temp, %r20}, %fd107;
	}
	add.s32 	%r21, %r20, -1048576;
	mov.b64 	%fd107, {%r19, %r21};
	add.s32 	%r48, %r47, -1022;
$L__BB7_4:
	add.f64 	%fd13, %fd107, 0dBFF0000000000000;
	add.f64 	%fd14, %fd107, 0d3FF0000000000000;
	rcp.approx.ftz.f64 	%fd15, %fd14;
	neg.f64 	%fd16, %fd14;
	fma.rn.f64 	%fd17, %fd16, %fd15, 0d3FF0000000000000;
	fma.rn.f64 	%fd18, %fd17, %fd17, %fd17;
	fma.rn.f64 	%fd19, %fd18, %fd15, %fd15;
	mul.f64 	%fd20, %fd13, %fd19;
	fma.rn.f64 	%fd21, %fd13, %fd19, %fd20;
	mul.f64 	%fd22, %fd21, %fd21;
	fma.rn.f64 	%fd23, %fd22, 0d3EB0F5FF7D2CAFE2, 0d3ED0F5D241AD3B5A;
	fma.rn.f64 	%fd24, %fd23, %fd22, 0d3EF3B20A75488A3F;
	fma.rn.f64 	%fd25, %fd24, %fd22, 0d3F1745CDE4FAECD5;
	fma.rn.f64 	%fd26, %fd25, %fd22, 0d3F3C71C7258A578B;
	fma.rn.f64 	%fd27, %fd26, %fd22, 0d3F6249249242B910;
	fma.rn.f64 	%fd28, %fd27, %fd22, 0d3F89999999999DFB;
	sub.f64 	%fd29, %fd13, %fd21;
	add.f64 	%fd30, %fd29, %fd29;
	neg.f64 	%fd31, %fd21;
	fma.rn.f64 	%fd32, %fd31, %fd13, %fd30;
	mul.f64 	%fd33, %fd19, %fd32;
	fma.rn.f64 	%fd34, %fd22, %fd28, 0d3FB5555555555555;
	mov.f64 	%fd35, 0d3FB5555555555555;
	sub.f64 	%fd36, %fd35, %fd34;
	fma.rn.f64 	%fd37, %fd22, %fd28, %fd36;
	add.f64 	%fd38, %fd37, 0dBC46A4CB00B9E7B0;
	add.f64 	%fd39, %fd34, %fd38;
	sub.f64 	%fd40, %fd34, %fd39;
	add.f64 	%fd41, %fd38, %fd40;
	mul.rn.f64 	%fd42, %fd21, %fd21;
	neg.f64 	%fd43, %fd42;
	fma.rn.f64 	%fd44, %fd21, %fd21, %fd43;
	{
	.reg .b32 %temp; 
	mov.b64 	{%r22, %temp}, %fd33;
	}
	{
	.reg .b32 %temp; 
	mov.b64 	{%temp, %r23}, %fd33;
	}
	add.s32 	%r24, %r23, 1048576;
	mov.b64 	%fd45, {%r22, %r24};
	fma.rn.f64 	%fd46, %fd21, %fd45, %fd44;
	mul.rn.f64 	%fd47, %fd42, %fd21;
	neg.f64 	%fd48, %fd47;
	fma.rn.f64 	%fd49, %fd42, %fd21, %fd48;
	fma.rn.f64 	%fd50, %fd42, %fd33, %fd49;
	fma.rn.f64 	%fd51, %fd46, %fd21, %fd50;
	mul.rn.f64 	%fd52, %fd39, %fd47;
	neg.f64 	%fd53, %fd52;
	fma.rn.f64 	%fd54, %fd39, %fd47, %fd53;
	fma.rn.f64 	%fd55, %fd39, %fd51, %fd54;
	fma.rn.f64 	%fd56, %fd41, %fd47, %fd55;
	add.f64 	%fd57, %fd52, %fd56;
	sub.f64 	%fd58, %fd52, %fd57;
	add.f64 	%fd59, %fd56, %fd58;
	add.f64 	%fd60, %fd21, %fd57;
	sub.f64 	%fd61, %fd21, %fd60;
	add.f64 	%fd62, %fd57, %fd61;
	add.f64 	%fd63, %fd59, %fd62;
	add.f64 	%fd64, %fd33, %fd63;
	add.f64 	%fd65, %fd60, %fd64;
	sub.f64 	%fd66, %fd60, %fd65;
	add.f64 	%fd67, %fd64, %fd66;
	xor.b32  	%r25, %r48, -2147483648;
	mov.b32 	%r26, 1127219200;
	mov.b64 	%fd68, {%r25, %r26};
	mov.b32 	%r27, -2147483648;
	mov.b64 	%fd69, {%r27, %r26};
	sub.f64 	%fd70, %fd68, %fd69;
	fma.rn.f64 	%fd71, %fd70, 0d3FE62E42FEFA39EF, %fd65;
	fma.rn.f64 	%fd72, %fd70, 0dBFE62E42FEFA39EF, %fd71;
	sub.f64 	%fd73, %fd72, %fd65;
	sub.f64 	%fd74, %fd67, %fd73;
	fma.rn.f64 	%fd75, %fd70, 0d3C7ABC9E3B39803F, %fd74;
	add.f64 	%fd76, %fd71, %fd75;
	sub.f64 	%fd77, %fd71, %fd76;
	add.f64 	%fd78, %fd75, %fd77;
	{
	.reg .b32 %temp; 
	mov.b64 	{%temp, %r28}, %fd11;
	}
	{
	.reg .b32 %temp; 
	mov.b64 	{%r29, %temp}, %fd11;
	}
	shl.b32 	%r30, %r28, 1;
	setp.gt.u32 	%p3, %r30, -33554433;
	and.b32  	%r31, %r28, -15728641;
	selp.b32 	%r32, %r31, %r28, %p3;
	mov.b64 	%fd79, {%r29, %r32};
	mul.rn.f64 	%fd80, %fd76, %fd79;
	neg.f64 	%fd81, %fd80;
	fma.rn.f64 	%fd82, %fd76, %fd79, %fd81;
	fma.rn.f64 	%fd83, %fd78, %fd79, %fd82;
	add.f64 	%fd4, %fd80, %fd83;
	sub.f64 	%fd84, %fd80, %fd4;
	add.f64 	%fd5, %fd83, %fd84;
	fma.rn.f64 	%fd85, %fd4, 0d3FF71547652B82FE, 0d4338000000000000;
	{
	.reg .b32 %temp; 
	mov.b64 	{%r13, %temp}, %fd85;
	}
	mov.f64 	%fd86, 0dC338000000000000;
	add.rn.f64 	%fd87, %fd85, %fd86;
	fma.rn.f64 	%fd88, %fd87, 0dBFE62E42FEFA39EF, %fd4;
	fma.rn.f64 	%fd89, %fd87, 0dBC7ABC9E3B39803F, %fd88;
	fma.rn.f64 	%fd90, %fd89, 0d3E5ADE1569CE2BDF, 0d3E928AF3FCA213EA;
	fma.rn.f64 	%fd91, %fd90, %fd89, 0d3EC71DEE62401315;
	fma.rn.f64 	%fd92, %fd91, %fd89, 0d3EFA01997C89EB71;
	fma.rn.f64 	%fd93, %fd92, %fd89, 0d3F2A01A014761F65;
	fma.rn.f64 	%fd94, %fd93, %fd89, 0d3F56C16C1852B7AF;
	fma.rn.f64 	%fd95, %fd94, %fd89, 0d3F81111111122322;
	fma.rn.f64 	%fd96, %fd95, %fd89, 0d3FA55555555502A1;
	fma.rn.f64 	%fd97, %fd96, %fd89, 0d3FC5555555555511;
	fma.rn.f64 	%fd98, %fd97, %fd89, 0d3FE000000000000B;
	fma.rn.f64 	%fd99, %fd98, %fd89, 0d3FF0000000000000;
	fma.rn.f64 	%fd100, %fd99, %fd89, 0d3FF0000000000000;
	{
	.reg .b32 %temp; 
	mov.b64 	{%r14, %temp}, %fd100;
	}
	{
	.reg .b32 %temp; 
	mov.b64 	{%temp, %r15}, %fd100;
	}
	shl.b32 	%r33, %r13, 20;
	add.s32 	%r34, %r33, %r15;
	mov.b64 	%fd108, {%r14, %r34};
	{
	.reg .b32 %temp; 
	mov.b64 	{%temp, %r35}, %fd4;
	}
	mov.b32 	%f2, %r35;
	abs.f32 	%f1, %f2;
	setp.lt.f32 	%p4, %f1, 0f4086232B;
	@%p4 bra 	$L__BB7_7;
	setp.lt.f64 	%p5, %fd4, 0d0000000000000000;
	add.f64 	%fd101, %fd4, 0d7FF0000000000000;
	selp.f64 	%fd108, 0d0000000000000000, %fd101, %p5;
	setp.geu.f32 	%p6, %f1, 0f40874800;
	@%p6 bra 	$L__BB7_7;
	shr.u32 	%r36, %r13, 31;
	add.s32 	%r37, %r13, %r36;
	shr.s32 	%r38, %r37, 1;
	shl.b32 	%r39, %r38, 20;
	add.s32 	%r40, %r15, %r39;
	mov.b64 	%fd102, {%r14, %r40};
	sub.s32 	%r41, %r13, %r38;
	shl.b32 	%r42, %r41, 20;
	add.s32 	%r43, %r42, 1072693248;
	mov.b32 	%r44, 0;
	mov.b64 	%fd103, {%r44, %r43};
	mul.f64 	%fd108, %fd103, %fd102;
$L__BB7_7:
	abs.f64 	%fd104, %fd108;
	setp.eq.f64 	%p7, %fd104, 0d7FF0000000000000;
	fma.rn.f64 	%fd105, %fd108, %fd5, %fd108;
	selp.f64 	%fd106, %fd108, %fd105, %p7;
	st.param.f64 	[func_retval0], %fd106;
	ret;

}


// ===== COMPILED SASS (sm_100) =====

	.target	sm_100

	.elftype	@"ET_EXEC"


//--------------------- .note.nv.tkinfo           --------------------------
	.section	.note.nv.tkinfo,"",@"SHT_NOTE"
	.sectionflags	@"SHF_NOTE_NV_TKINFO"
	.tkinfo
        /*0018*/ 	.word	0x00000002
        /*0030*/ 	.string	""
        /*0030*/ 	.string	"ptxas"
        /*0030*/ 	.string	"Cuda compilation tools, release 13.0, V13.0.88"
        /*0030*/ 	.string	"Build cuda_13.0.r13.0/compiler.36424714_0"
        /*0030*/ 	.string	"-arch sm_100 -m 64 "



//--------------------- .note.nv.cuinfo           --------------------------
	.section	.note.nv.cuinfo,"",@"SHT_NOTE"
	.sectionflags	@"SHF_NOTE_NV_CUINFO"
        /*0018*/ 	.short	0x0002
        /*001a*/ 	.short	0x0064
        /*001c*/ 	.short	0x0082
	.zero		2


//--------------------- .nv.info                  --------------------------
	.section	.nv.info,"",@"SHT_CUDA_INFO"
	.align	4


	//----- nvinfo : EIATTR_REGCOUNT
	.align		4
        /*0000*/ 	.byte	0x04, 0x2f
        /*0002*/ 	.short	(.L_1 - .L_0)
	.align		4
.L_0:
        /*0004*/ 	.word	index@(_Z9inversionPfS_)
        /*0008*/ 	.word	0x0000000a


	//----- nvinfo : EIATTR_FRAME_SIZE
	.align		4
.L_1:
        /*000c*/ 	.byte	0x04, 0x11
        /*000e*/ 	.short	(.L_3 - .L_2)
	.align		4
.L_2:
        /*0010*/ 	.word	index@(_Z9inversionPfS_)
        /*0014*/ 	.word	0x00000000


	//----- nvinfo : EIATTR_REGCOUNT
	.align		4
.L_3:
        /*0018*/ 	.byte	0x04, 0x2f
        /*001a*/ 	.short	(.L_5 - .L_4)
	.align		4
.L_4:
        /*001c*/ 	.word	index@(_Z6raicesPfS_)
        /*0020*/ 	.word	0x0000000c


	//----- nvinfo : EIATTR_FRAME_SIZE
	.align		4
.L_5:
        /*0024*/ 	.byte	0x04, 0x11
        /*0026*/ 	.short	(.L_7 - .L_6)
	.align		4
.L_6:
        /*0028*/ 	.word	index@($__internal_1_$__cuda_sm20_sqrt_rn_f32_slowpath)
        /*002c*/ 	.word	0x00000000


	//----- nvinfo : EIATTR_FRAME_SIZE
	.align		4
.L_7:
        /*0030*/ 	.byte	0x04, 0x11
        /*0032*/ 	.short	(.L_9 - .L_8)
	.align		4
.L_8:
        /*0034*/ 	.word	index@(_Z6raicesPfS_)
        /*0038*/ 	.word	0x00000000


	//----- nvinfo : EIATTR_REGCOUNT
	.align		4
.L_9:
        /*003c*/ 	.byte	0x04, 0x2f
        /*003e*/ 	.short	(.L_11 - .L_10)
	.align		4
.L_10:
        /*0040*/ 	.word	index@(_Z9potencia3PfS_)
        /*0044*/ 	.word	0x0000001e


	//----- nvinfo : EIATTR_FRAME_SIZE
	.align		4
.L_11:
        /*0048*/ 	.byte	0x04, 0x11
        /*004a*/ 	.short	(.L_13 - .L_12)
	.align		4
.L_12:
        /*004c*/ 	.word	index@($_Z9potencia3PfS_$__internal_accurate_pow)
        /*0050*/ 	.word	0x00000000


	//----- nvinfo : EIATTR_FRAME_SIZE
	.align		4
.L_13:
        /*0054*/ 	.byte	0x04, 0x11
        /*0056*/ 	.short	(.L_15 - .L_14)
	.align		4
.L_14:
        /*0058*/ 	.word	index@(_Z9potencia3PfS_)
        /*005c*/ 	.word	0x00000000


	//----- nvinfo : EIATTR_REGCOUNT
	.align		4
.L_15:
        /*0060*/ 	.byte	0x04, 0x2f
        /*0062*/ 	.short	(.L_17 - .L_16)
	.align		4
.L_16:
        /*0064*/ 	.word	index@(_Z5mediaPf)
        /*0068*/ 	.word	0x00000004


	//----- nvinfo : EIATTR_FRAME_SIZE
	.align		4
.L_17:
        /*006c*/ 	.byte	0x04, 0x11
        /*006e*/ 	.short	(.L_19 - .L_18)
	.align		4
.L_18:
        /*0070*/ 	.word	index@(_Z5mediaPf)
        /*0074*/ 	.word	0x00000000


	//----- nvinfo : EIATTR_REGCOUNT
	.align		4
.L_19:
        /*0078*/ 	.byte	0x04, 0x2f
        /*007a*/ 	.short	(.L_21 - .L_20)
	.align		4
.L_20:
        /*007c*/ 	.word	index@(_Z5mayorPf)
        /*0080*/ 	.word	0x00000004


	//----- nvinfo : EIATTR_FRAME_SIZE
	.align		4
.L_21:
        /*0084*/ 	.byte	0x04, 0x11
        /*0086*/ 	.short	(.L_23 - .L_22)
	.align		4
.L_22:
        /*0088*/ 	.word	index@(_Z5mayorPf)
        /*008c*/ 	.word	0x00000000


	//----- nvinfo : EIATTR_REGCOUNT
	.align		4
.L_23:
        /*0090*/ 	.byte	0x04, 0x2f
        /*0092*/ 	.short	(.L_25 - .L_24)
	.align		4
.L_24:
        /*0094*/ 	.word	index@(_Z5menorPf)
        /*0098*/ 	.word	0x00000004


	//----- nvinfo : EIATTR_FRAME_SIZE
	.align		4
.L_25:
        /*009c*/ 	.byte	0x04, 0x11
        /*009e*/ 	.short	(.L_27 - .L_26)
	.align		4
.L_26:
        /*00a0*/ 	.word	index@(_Z5menorPf)
        /*00a4*/ 	.word	0x00000000


	//----- nvinfo : EIATTR_REGCOUNT
	.align		4
.L_27:
        /*00a8*/ 	.byte	0x04, 0x2f
        /*00aa*/ 	.short	(.L_29 - .L_28)
	.align		4
.L_28:
        /*00ac*/ 	.word	index@(_Z10prediccionPfS_)
        /*00b0*/ 	.word	0x00000020


	//----- nvinfo : EIATTR_FRAME_SIZE
	.align		4
.L_29:
        /*00b4*/ 	.byte	0x04, 0x11
        /*00b6*/ 	.short	(.L_31 - .L_30)
	.align		4
.L_30:
        /*00b8*/ 	.word	index@($_Z10prediccionPfS_$__internal_accurate_pow)
        /*00bc*/ 	.word	0x00000000


	//----- nvinfo : EIATTR_FRAME_SIZE
	.align		4
.L_31:
        /*00c0*/ 	.byte	0x04, 0x11
        /*00c2*/ 	.short	(.L_33 - .L_32)
	.align		4
.L_32:
        /*00c4*/ 	.word	index@($__internal_0_$__cuda_sm3x_div_rn_noftz_f32_slowpath)
        /*00c8*/ 	.word	0x00000000


	//----- nvinfo : EIATTR_FRAME_SIZE
	.align		4
.L_33:
        /*00cc*/ 	.byte	0x04, 0x11
        /*00ce*/ 	.short	(.L_35 - .L_34)
	.align		4
.L_34:
        /*00d0*/ 	.word	index@(_Z10prediccionPfS_)
        /*00d4*/ 	.word	0x00000000


	//----- nvinfo : EIATTR_MIN_STACK_SIZE
	.align		4
.L_35:
        /*00d8*/ 	.byte	0x04, 0x12
        /*00da*/ 	.short	(.L_37 - .L_36)
	.align		4
.L_36:
        /*00dc*/ 	.word	index@(_Z10prediccionPfS_)
        /*00e0*/ 	.word	0x00000000


	//----- nvinfo : EIATTR_MIN_STACK_SIZE
	.align		4
.L_37:
        /*00e4*/ 	.byte	0x04, 0x12
        /*00e6*/ 	.short	(.L_39 - .L_38)
	.align		4
.L_38:
        /*00e8*/ 	.word	index@(_Z5menorPf)
        /*00ec*/ 	.word	0x00000000


	//----- nvinfo : EIATTR_MIN_STACK_SIZE
	.align		4
.L_39:
        /*00f0*/ 	.byte	0x04, 0x12
        /*00f2*/ 	.short	(.L_41 - .L_40)
	.align		4
.L_40:
        /*00f4*/ 	.word	index@(_Z5mayorPf)
        /*00f8*/ 	.word	0x00000000


	//----- nvinfo : EIATTR_MIN_STACK_SIZE
	.align		4
.L_41:
        /*00fc*/ 	.byte	0x04, 0x12
        /*00fe*/ 	.short	(.L_43 - .L_42)
	.align		4
.L_42:
        /*0100*/ 	.word	index@(_Z5mediaPf)
        /*0104*/ 	.word	0x00000000


	//----- nvinfo : EIATTR_MIN_STACK_SIZE
	.align		4
.L_43:
        /*0108*/ 	.byte	0x04, 0x12
        /*010a*/ 	.short	(.L_45 - .L_44)
	.align		4
.L_44:
        /*010c*/ 	.word	index@(_Z9potencia3PfS_)
        /*0110*/ 	.word	0x00000000


	//----- nvinfo : EIATTR_MIN_STACK_SIZE
	.align		4
.L_45:
        /*0114*/ 	.byte	0x04, 0x12
        /*0116*/ 	.short	(.L_47 - .L_46)
	.align		4
.L_46:
        /*0118*/ 	.word	index@(_Z6raicesPfS_)
        /*011c*/ 	.word	0x00000000


	//----- nvinfo : EIATTR_MIN_STACK_SIZE
	.align		4
.L_47:
        /*0120*/ 	.byte	0x04, 0x12
        /*0122*/ 	.short	(.L_49 - .L_48)
	.align		4
.L_48:
        /*0124*/ 	.word	index@(_Z9inversionPfS_)
        /*0128*/ 	.word	0x00000000
.L_49:


//--------------------- .nv.compat                --------------------------
	.section	.nv.compat,"",@"SHT_CUDA_COMPAT_INFO"
	.align	4
        /*0000*/ 	.byte	0x02, 0x09, 0x00, 0x00, 0x02, 0x02, 0x01, 0x00, 0x02, 0x05, 0x05, 0x00, 0x03, 0x07, 0x01, 0x01
        /*0010*/ 	.byte	0x02, 0x03, 0x00, 0x00, 0x02, 0x06, 0x01, 0x00, 0x04, 0x0b, 0x08, 0x00, 0x01, 0x00, 0x00, 0x00
        /*0020*/ 	.byte	0x00, 0x00, 0x00, 0x00


//--------------------- .nv.info._Z10prediccionPfS_ --------------------------
	.section	.nv.info._Z10prediccionPfS_,"",@"SHT_CUDA_INFO"
	.sectionflags	@""
	.align	4


	//----- nvinfo : EIATTR_CUDA_API_VERSION
	.align		4
        /*0000*/ 	.byte	0x04, 0x37
        /*0002*/ 	.short	(.L_51 - .L_50)
.L_50:
        /*0004*/ 	.word	0x00000082


	//----- nvinfo : EIATTR_KPARAM_INFO
	.align		4
.L_51:
        /*0008*/ 	.byte	0x04, 0x17
        /*000a*/ 	.short	(.L_53 - .L_52)
.L_52:
        /*000c*/ 	.word	0x00000000
        /*0010*/ 	.short	0x0001
        /*0012*/ 	.short	0x0008
        /*0014*/ 	.byte	0x00, 0xf5, 0x21, 0x00


	//----- nvinfo : EIATTR_KPARAM_INFO
	.align		4
.L_53:
        /*0018*/ 	.byte	0x04, 0x17
        /*001a*/ 	.short	(.L_55 - .L_54)
.L_54:
        /*001c*/ 	.word	0x00000000
        /*0020*/ 	.short	0x0000
        /*0022*/ 	.short	0x0000
        /*0024*/ 	.byte	0x00, 0xf5, 0x21, 0x00


	//----- nvinfo : EIATTR_SPARSE_MMA_MASK
	.align		4
.L_55:
        /*0028*/ 	.byte	0x03, 0x50
        /*002a*/ 	.short	0x0000


	//----- nvinfo : EIATTR_MAXREG_COUNT
	.align		4
        /*002c*/ 	.byte	0x03, 0x1b
        /*002e*/ 	.short	0x00ff


	//----- nvinfo : EIATTR_MERCURY_ISA_VERSION
	.align		4
        /*0030*/ 	.byte	0x03, 0x5f
        /*0032*/ 	.short	0x0101


	//----- nvinfo : EIATTR_VRC_CTA_INIT_COUNT
	.align		4
        /*0034*/ 	.byte	0x02, 0x4a
	.zero		1
	.zero		1


	//----- nvinfo : EIATTR_EXIT_INSTR_OFFSETS
	.align		4
        /*0038*/ 	.byte	0x04, 0x1c
        /*003a*/ 	.short	(.L_57 - .L_56)


	//   ....[0]....
.L_56:
        /*003c*/ 	.word	0x000023b0


	//----- nvinfo : EIATTR_CRS_STACK_SIZE
	.align		4
.L_57:
        /*0040*/ 	.byte	0x04, 0x1e
        /*0042*/ 	.short	(.L_59 - .L_58)
.L_58:
        /*0044*/ 	.word	0x00000000


	//----- nvinfo : EIATTR_CBANK_PARAM_SIZE
	.align		4
.L_59:
        /*0048*/ 	.byte	0x03, 0x19
        /*004a*/ 	.short	0x0010


	//----- nvinfo : EIATTR_PARAM_CBANK
	.align		4
        /*004c*/ 	.byte	0x04, 0x0a
        /*004e*/ 	.short	(.L_61 - .L_60)
	.align		4
.L_60:
        /*0050*/ 	.word	index@(.nv.constant0._Z10prediccionPfS_)
        /*0054*/ 	.short	0x0380
        /*0056*/ 	.short	0x0010


	//----- nvinfo : EIATTR_SW_WAR
	.align		4
.L_61:
        /*0058*/ 	.byte	0x04, 0x36
        /*005a*/ 	.short	(.L_63 - .L_62)
.L_62:
        /*005c*/ 	.word	0x00000008
.L_63:


//--------------------- .nv.info._Z5menorPf       --------------------------
	.section	.nv.info._Z5menorPf,"",@"SHT_CUDA_INFO"
	.sectionflags	@""
	.align	4


	//----- nvinfo : EIATTR_CUDA_API_VERSION
	.align		4
        /*0000*/ 	.byte	0x04, 0x37
        /*0002*/ 	.short	(.L_65 - .L_64)
.L_64:
        /*0004*/ 	.word	0x00000082


	//----- nvinfo : EIATTR_KPARAM_INFO
	.align		4
.L_65:
        /*0008*/ 	.byte	0x04, 0x17
        /*000a*/ 	.short	(.L_67 - .L_66)
.L_66:
        /*000c*/ 	.word	0x00000000
        /*0010*/ 	.short	0x0000
        /*0012*/ 	.short	0x0000
        /*0014*/ 	.byte	0x00, 0xf5, 0x21, 0x00


	//----- nvinfo : EIATTR_SPARSE_MMA_MASK
	.align		4
.L_67:
        /*0018*/ 	.byte	0x03, 0x50
        /*001a*/ 	.short	0x0000


	//----- nvinfo : EIATTR_MAXREG_COUNT
	.align		4
        /*001c*/ 	.byte	0x03, 0x1b
        /*001e*/ 	.short	0x00ff


	//----- nvinfo : EIATTR_MERCURY_ISA_VERSION
	.align		4
        /*0020*/ 	.byte	0x03, 0x5f
        /*0022*/ 	.short	0x0101


	//----- nvinfo : EIATTR_VRC_CTA_INIT_COUNT
	.align		4
        /*0024*/ 	.byte	0x02, 0x4a
	.zero		1
	.zero		1


	//----- nvinfo : EIATTR_EXIT_INSTR_OFFSETS
	.align		4
        /*0028*/ 	.byte	0x04, 0x1c
        /*002a*/ 	.short	(.L_69 - .L_68)


	//   ....[0]....
.L_68:
        /*002c*/ 	.word	0x00000010


	//----- nvinfo : EIATTR_CBANK_PARAM_SIZE
	.align		4
.L_69:
        /*0030*/ 	.byte	0x03, 0x19
        /*0032*/ 	.short	0x0008


	//----- nvinfo : EIATTR_PARAM_CBANK
	.align		4
        /*0034*/ 	.byte	0x04, 0x0a
        /*0036*/ 	.short	(.L_71 - .L_70)
	.align		4
.L_70:
        /*0038*/ 	.word	index@(.nv.constant0._Z5menorPf)
        /*003c*/ 	.short	0x0380
        /*003e*/ 	.short	0x0008


	//----- nvinfo : EIATTR_SW_WAR
	.align		4
.L_71:
        /*0040*/ 	.byte	0x04, 0x36
        /*0042*/ 	.short	(.L_73 - .L_72)
.L_72:
        /*0044*/ 	.word	0x00000008
.L_73:


//--------------------- .nv.info._Z5mayorPf       --------------------------
	.section	.nv.info._Z5mayorPf,"",@"SHT_CUDA_INFO"
	.sectionflags	@""
	.align	4


	//----- nvinfo : EIATTR_CUDA_API_VERSION
	.align		4
        /*0000*/ 	.byte	0x04, 0x37
        /*0002*/ 	.short	(.L_75 - .L_74)
.L_74:
        /*0004*/ 	.word	0x00000082


	//----- nvinfo : EIATTR_KPARAM_INFO
	.align		4
.L_75:
        /*0008*/ 	.byte	0x04, 0x17
        /*000a*/ 	.short	(.L_77 - .L_76)
.L_76:
        /*000c*/ 	.word	0x00000000
        /*0010*/ 	.short	0x0000
        /*0012*/ 	.short	0x0000
        /*0014*/ 	.byte	0x00, 0xf5, 0x21, 0x00


	//----- nvinfo : EIATTR_SPARSE_MMA_MASK
	.align		4
.L_77:
        /*0018*/ 	.byte	0x03, 0x50
        /*001a*/ 	.short	0x0000


	//----- nvinfo : EIATTR_MAXREG_COUNT
	.align		4
        /*001c*/ 	.byte	0x03, 0x1b
        /*001e*/ 	.short	0x00ff


	//----- nvinfo : EIATTR_MERCURY_ISA_VERSION
	.align		4
        /*0020*/ 	.byte	0x03, 0x5f
        /*0022*/ 	.short	0x0101


	//----- nvinfo : EIATTR_VRC_CTA_INIT_COUNT
	.align		4
        /*0024*/ 	.byte	0x02, 0x4a
	.zero		1
	.zero		1


	//----- nvinfo : EIATTR_EXIT_INSTR_OFFSETS
	.align		4
        /*0028*/ 	.byte	0x04, 0x1c
        /*002a*/ 	.short	(.L_79 - .L_78)


	//   ....[0]....
.L_78:
        /*002c*/ 	.word	0x00000010


	//----- nvinfo : EIATTR_CBANK_PARAM_SIZE
	.align		4
.L_79:
        /*0030*/ 	.byte	0x03, 0x19
        /*0032*/ 	.short	0x0008


	//----- nvinfo : EIATTR_PARAM_CBANK
	.align		4
        /*0034*/ 	.byte	0x04, 0x0a
        /*0036*/ 	.short	(.L_81 - .L_80)
	.align		4
.L_80:
        /*0038*/ 	.word	index@(.nv.constant0._Z5mayorPf)
        /*003c*/ 	.short	0x0380
        /*003e*/ 	.short	0x0008


	//----- nvinfo : EIATTR_SW_WAR
	.align		4
.L_81:
        /*0040*/ 	.byte	0x04, 0x36
        /*0042*/ 	.short	(.L_83 - .L_82)
.L_82:
        /*0044*/ 	.word	0x00000008
.L_83:


//--------------------- .nv.info._Z5mediaPf       --------------------------
	.section	.nv.info._Z5mediaPf,"",@"SHT_CUDA_INFO"
	.sectionflags	@""
	.align	4


	//----- nvinfo : EIATTR_CUDA_API_VERSION
	.align		4
        /*0000*/ 	.byte	0x04, 0x37
        /*0002*/ 	.short	(.L_85 - .L_84)
.L_84:
        /*0004*/ 	.word	0x00000082


	//----- nvinfo : EIATTR_KPARAM_INFO
	.align		4
.L_85:
        /*0008*/ 	.byte	0x04, 0x17
        /*000a*/ 	.short	(.L_87 - .L_86)
.L_86:
        /*000c*/ 	.word	0x00000000
        /*0010*/ 	.short	0x0000
        /*0012*/ 	.short	0x0000
        /*0014*/ 	.byte	0x00, 0xf5, 0x21, 0x00


	//----- nvinfo : EIATTR_SPARSE_MMA_MASK
	.align		4
.L_87:
        /*0018*/ 	.byte	0x03, 0x50
        /*001a*/ 	.short	0x0000


	//----- nvinfo : EIATTR_MAXREG_COUNT
	.align		4
        /*001c*/ 	.byte	0x03, 0x1b
        /*001e*/ 	.short	0x00ff


	//----- nvinfo : EIATTR_MERCURY_ISA_VERSION
	.align		4
        /*0020*/ 	.byte	0x03, 0x5f
        /*0022*/ 	.short	0x0101


	//----- nvinfo : EIATTR_VRC_CTA_INIT_COUNT
	.align		4
        /*0024*/ 	.byte	0x02, 0x4a
	.zero		1
	.zero		1


	//----- nvinfo : EIATTR_EXIT_INSTR_OFFSETS
	.align		4
        /*0028*/ 	.byte	0x04, 0x1c
        /*002a*/ 	.short	(.L_89 - .L_88)


	//   ....[0]....
.L_88:
        /*002c*/ 	.word	0x00000010


	//----- nvinfo : EIATTR_CBANK_PARAM_SIZE
	.align		4
.L_89:
        /*0030*/ 	.byte	0x03, 0x19
        /*0032*/ 	.short	0x0008


	//----- nvinfo : EIATTR_PARAM_CBANK
	.align		4
        /*0034*/ 	.byte	0x04, 0x0a
        /*0036*/ 	.short	(.L_91 - .L_90)
	.align		4
.L_90:
        /*0038*/ 	.word	index@(.nv.constant0._Z5mediaPf)
        /*003c*/ 	.short	0x0380
        /*003e*/ 	.short	0x0008


	//----- nvinfo : EIATTR_SW_WAR
	.align		4
.L_91:
        /*0040*/ 	.byte	0x04, 0x36
        /*0042*/ 	.short	(.L_93 - .L_92)
.L_92:
        /*0044*/ 	.word	0x00000008
.L_93:


//--------------------- .nv.info._Z9potencia3PfS_ --------------------------
	.section	.nv.info._Z9potencia3PfS_,"",@"SHT_CUDA_INFO"
	.sectionflags	@""
	.align	4


	//----- nvinfo : EIATTR_CUDA_API_VERSION
	.align		4
        /*0000*/ 	.byte	0x04, 0x37
        /*0002*/ 	.short	(.L_95 - .L_94)
.L_94:
        /*0004*/ 	.word	0x00000082


	//----- nvinfo : EIATTR_KPARAM_INFO
	.align		4
.L_95:
        /*0008*/ 	.byte	0x04, 0x17
        /*000a*/ 	.short	(.L_97 - .L_96)
.L_96:
        /*000c*/ 	.word	0x00000000
        /*0010*/ 	.short	0x0001
        /*0012*/ 	.short	0x0008
        /*0014*/ 	.byte	0x00, 0xf5, 0x21, 0x00


	//----- nvinfo : EIATTR_KPARAM_INFO
	.align		4
.L_97:
        /*0018*/ 	.byte	0x04, 0x17
        /*001a*/ 	.short	(.L_99 - .L_98)
.L_98:
        /*001c*/ 	.word	0x00000000
        /*0020*/ 	.short	0x0000
        /*0022*/ 	.short	0x0000
        /*0024*/ 	.byte	0x00, 0xf5, 0x21, 0x00


	//----- nvinfo : EIATTR_SPARSE_MMA_MASK
	.align		4
.L_99:
        /*0028*/ 	.byte	0x03, 0x50
        /*002a*/ 	.short	0x0000


	//----- nvinfo : EIATTR_MAXREG_COUNT
	.align		4
        /*002c*/ 	.byte	0x03, 0x1b
        /*002e*/ 	.short	0x00ff


	//----- nvinfo : EIATTR_MERCURY_ISA_VERSION
	.align		4
        /*0030*/ 	.byte	0x03, 0x5f
        /*0032*/ 	.short	0x0101


	//----- nvinfo : EIATTR_VRC_CTA_INIT_COUNT
	.align		4
        /*0034*/ 	.byte	0x02, 0x4a
	.zero		1
	.zero		1


	//----- nvinfo : EIATTR_EXIT_INSTR_OFFSETS
	.align		4
        /*0038*/ 	.byte	0x04, 0x1c
        /*003a*/ 	.short	(.L_101 - .L_100)


	//   ....[0]....
.L_100:
        /*003c*/ 	.word	0x00000060


	//   ....[1]....
        /*0040*/ 	.word	0x000002c0


	//----- nvinfo : EIATTR_CRS_STACK_SIZE
	.align		4
.L_101:
        /*0044*/ 	.byte	0x04, 0x1e
        /*0046*/ 	.short	(.L_103 - .L_102)
.L_102:
        /*0048*/ 	.word	0x00000000


	//----- nvinfo : EIATTR_CBANK_PARAM_SIZE
	.align		4
.L_103:
        /*004c*/ 	.byte	0x03, 0x19
        /*004e*/ 	.short	0x0010


	//----- nvinfo : EIATTR_PARAM_CBANK
	.align		4
        /*0050*/ 	.byte	0x04, 0x0a
        /*0052*/ 	.short	(.L_105 - .L_104)
	.align		4
.L_104:
        /*0054*/ 	.word	index@(.nv.constant0._Z9potencia3PfS_)
        /*0058*/ 	.short	0x0380
        /*005a*/ 	.short	0x0010


	//----- nvinfo : EIATTR_SW_WAR
	.align		4
.L_105:
        /*005c*/ 	.byte	0x04, 0x36
        /*005e*/ 	.short	(.L_107 - .L_106)
.L_106:
        /*0060*/ 	.word	0x00000008
.L_107:


//--------------------- .nv.info._Z6raicesPfS_    --------------------------
	.section	.nv.info._Z6raicesPfS_,"",@"SHT_CUDA_INFO"
	.sectionflags	@""
	.align	4


	//----- nvinfo : EIATTR_CUDA_API_VERSION
	.align		4
        /*0000*/ 	.byte	0x04, 0x37
        /*0002*/ 	.short	(.L_109 - .L_108)
.L_108:
        /*0004*/ 	.word	0x00000082


	//----- nvinfo : EIATTR_KPARAM_INFO
	.align		4
.L_109:
        /*0008*/ 	.byte	0x04, 0x17
        /*000a*/ 	.short	(.L_111 - .L_110)
.L_110:
        /*000c*/ 	.word	0x00000000
        /*0010*/ 	.short	0x0001
        /*0012*/ 	.short	0x0008
        /*0014*/ 	.byte	0x00, 0xf5, 0x21, 0x00


	//----- nvinfo : EIATTR_KPARAM_INFO
	.align		4
.L_111:
        /*0018*/ 	.byte	0x04, 0x17
        /*001a*/ 	.short	(.L_113 - .L_112)
.L_112:
        /*001c*/ 	.word	0x00000000
        /*0020*/ 	.short	0x0000
        /*0022*/ 	.short	0x0000
        /*0024*/ 	.byte	0x00, 0xf5, 0x21, 0x00


	//----- nvinfo : EIATTR_SPARSE_MMA_MASK
	.align		4
.L_113:
        /*0028*/ 	.byte	0x03, 0x50
        /*002a*/ 	.short	0x0000


	//----- nvinfo : EIATTR_MAXREG_COUNT
	.align		4
        /*002c*/ 	.byte	0x03, 0x1b
        /*002e*/ 	.short	0x00ff


	//----- nvinfo : EIATTR_MERCURY_ISA_VERSION
	.align		4
        /*0030*/ 	.byte	0x03, 0x5f
        /*0032*/ 	.short	0x0101


	//----- nvinfo : EIATTR_VRC_CTA_INIT_COUNT
	.align		4
        /*0034*/ 	.byte	0x02, 0x4a
	.zero		1
	.zero		1


	//----- nvinfo : EIATTR_EXIT_INSTR_OFFSETS
	.align		4
        /*0038*/ 	.byte	0x04, 0x1c
        /*003a*/ 	.short	(.L_115 - .L_114)


	//   ....[0]....
.L_114:
        /*003c*/ 	.word	0x00000060


	//   ....[1]....
        /*0040*/ 	.word	0x000001b0


	//----- nvinfo : EIATTR_CRS_STACK_SIZE
	.align		4
.L_115:
        /*0044*/ 	.byte	0x04, 0x1e
        /*0046*/ 	.short	(.L_117 - .L_116)
.L_116:
        /*0048*/ 	.word	0x00000000


	//----- nvinfo : EIATTR_CBANK_PARAM_SIZE
	.align		4
.L_117:
        /*004c*/ 	.byte	0x03, 0x19
        /*004e*/ 	.short	0x0010


	//----- nvinfo : EIATTR_PARAM_CBANK
	.align		4
        /*0050*/ 	.byte	0x04, 0x0a
        /*0052*/ 	.short	(.L_119 - .L_118)
	.align		4
.L_118:
        /*0054*/ 	.word	index@(.nv.constant0._Z6raicesPfS_)
        /*0058*/ 	.short	0x0380
        /*005a*/ 	.short	0x0010


	//----- nvinfo : EIATTR_SW_WAR
	.align		4
.L_119:
        /*005c*/ 	.byte	0x04, 0x36
        /*005e*/ 	.short	(.L_121 - .L_120)
.L_120:
        /*0060*/ 	.word	0x00000008
.L_121:


//--------------------- .nv.info._Z9inversionPfS_ --------------------------
	.section	.nv.info._Z9inversionPfS_,"",@"SHT_CUDA_INFO"
	.sectionflags	@""
	.align	4


	//----- nvinfo : EIATTR_CUDA_API_VERSION
	.align		4
        /*0000*/ 	.byte	0x04, 0x37
        /*0002*/ 	.short	(.L_123 - .L_122)
.L_122:
        /*0004*/ 	.word	0x00000082


	//----- nvinfo : EIATTR_KPARAM_INFO
	.align		4
.L_123:
        /*0008*/ 	.byte	0x04, 0x17
        /*000a*/ 	.short	(.L_125 - .L_124)
.L_124:
        /*000c*/ 	.word	0x00000000
        /*0010*/ 	.short	0x0001
        /*0012*/ 	.short	0x0008
        /*0014*/ 	.byte	0x00, 0xf5, 0x21, 0x00


	//----- nvinfo : EIATTR_KPARAM_INFO
	.align		4
.L_125:
        /*0018*/ 	.byte	0x04, 0x17
        /*001a*/ 	.short	(.L_127 - .L_126)
.L_126:
        /*001c*/ 	.word	0x00000000
        /*0020*/ 	.short	0x0000
        /*0022*/ 	.short	0x0000
        /*0024*/ 	.byte	0x00, 0xf5, 0x21, 0x00


	//----- nvinfo : EIATTR_SPARSE_MMA_MASK
	.align		4
.L_127:
        /*0028*/ 	.byte	0x03, 0x50
        /*002a*/ 	.short	0x0000


	//----- nvinfo : EIATTR_MAXREG_COUNT
	.align		4
        /*002c*/ 	.byte	0x03, 0x1b
        /*002e*/ 	.short	0x00ff


	//----- nvinfo : EIATTR_MERCURY_ISA_VERSION
	.align		4
        /*0030*/ 	.byte	0x03, 0x5f
        /*0032*/ 	.short	0x0101


	//----- nvinfo : EIATTR_VRC_CTA_INIT_COUNT
	.align		4
        /*0034*/ 	.byte	0x02, 0x4a
	.zero		1
	.zero		1


	//----- nvinfo : EIATTR_EXIT_INSTR_OFFSETS
	.align		4
        /*0038*/ 	.byte	0x04, 0x1c
        /*003a*/ 	.short	(.L_129 - .L_128)


	//   ....[0]....
.L_128:
        /*003c*/ 	.word	0x00000060


	//   ....[1]....
        /*0040*/ 	.word	0x000000f0


	//----- nvinfo : EIATTR_CBANK_PARAM_SIZE
	.align		4
.L_129:
        /*0044*/ 	.byte	0x03, 0x19
        /*0046*/ 	.short	0x0010


	//----- nvinfo : EIATTR_PARAM_CBANK
	.align		4
        /*0048*/ 	.byte	0x04, 0x0a
        /*004a*/ 	.short	(.L_131 - .L_130)
	.align		4
.L_130:
        /*004c*/ 	.word	index@(.nv.constant0._Z9inversionPfS_)
        /*0050*/ 	.short	0x0380
        /*0052*/ 	.short	0x0010


	//----- nvinfo : EIATTR_SW_WAR
	.align		4
.L_131:
        /*0054*/ 	.byte	0x04, 0x36
        /*0056*/ 	.short	(.L_133 - .L_132)
.L_132:
        /*0058*/ 	.word	0x00000008
.L_133:


//--------------------- .nv.callgraph             --------------------------
	.section	.nv.callgraph,"",@"SHT_CUDA_CALLGRAPH"
	.align	4
	.sectionentsize	8
	.align		4
        /*0000*/ 	.word	0x00000000
	.align		4
        /*0004*/ 	.word	0xffffffff
	.align		4
        /*0008*/ 	.word	0x00000000
	.align		4
        /*000c*/ 	.word	0xfffffffe
	.align		4
        /*0010*/ 	.word	0x00000000
	.align		4
        /*0014*/ 	.word	0xfffffffd
	.align		4
        /*0018*/ 	.word	0x00000000
	.align		4
        /*001c*/ 	.word	0xfffffffc


//--------------------- .text._Z10prediccionPfS_  --------------------------
	.section	.text._Z10prediccionPfS_,"ax",@progbits
	.align	128
        .global         _Z10prediccionPfS_
        .type           _Z10prediccionPfS_,@function
        .size           _Z10prediccionPfS_,(.L_x_35 - _Z10prediccionPfS_)
        .other          _Z10prediccionPfS_,@"STO_CUDA_ENTRY STV_DEFAULT"
_Z10prediccionPfS_:
.text._Z10prediccionPfS_:
[----:B------:R-:W-:Y:S01]  /*0000*/  LDC R1, c[0x0][0x37c] ;  /* 0x0000df00ff017b82 */ /* 0x000fe20000000800 */
[----:B------:R-:W0:Y:S01]  /*0010*/  S2R R0, SR_TID.X ;  /* 0x0000000000007919 */ /* 0x000e220000002100 */
[----:B------:R-:W1:Y:S06]  /*0020*/  LDCU.64 UR4, c[0x0][0x380] ;  /* 0x00007000ff0477ac */ /* 0x000e6c0008000a00 */
[----:B------:R-:W0:Y:S01]  /*0030*/  S2UR UR8, SR_CTAID.X ;  /* 0x00000000000879c3 */ /* 0x000e220000002500 */
[----:B------:R-:W2:Y:S07]  /*0040*/  LDCU.64 UR6, c[0x0][0x358] ;  /* 0x00006b00ff0677ac */ /* 0x000eae0008000a00 */
[----:B------:R-:W0:Y:S01]  /*0050*/  LDC R3, c[0x0][0x360] ;  /* 0x0000d800ff037b82 */ /* 0x000e220000000800 */
[----:B-1----:R-:W-:-:S04]  /*0060*/  UIADD3 UR4, UP0, UPT, UR4, 0x8, URZ ;  /* 0x0000000804047890 */ /* 0x002fc8000ff1e0ff */
[----:B------:R-:W-:Y:S02]  /*0070*/  UIADD3.X UR5, UPT, UPT, URZ, UR5, URZ, UP0, !UPT ;  /* 0x00000005ff057290 */ /* 0x000fe400087fe4ff */
[----:B------:R-:W-:-:S04]  /*0080*/  MOV R14, UR4 ;  /* 0x00000004000e7c02 */ /* 0x000fc80008000f00 */
[----:B------:R-:W-:Y:S01]  /*0090*/  MOV R15, UR5 ;  /* 0x00000005000f7c02 */ /* 0x000fe20008000f00 */
[----:B0-----:R-:W-:-:S04]  /*00a0*/  IMAD R3, R3, UR8, R0 ;  /* 0x0000000803037c24 */ /* 0x001fc8000f8e0200 */
[----:B------:R-:W-:-:S04]  /*00b0*/  IMAD R3, R3, 0x64, RZ ;  /* 0x0000006403037824 */ /* 0x000fc800078e02ff */
[----:B------:R-:W-:-:S05]  /*00c0*/  IMAD.WIDE R4, R3, 0x4, R14 ;  /* 0x0000000403047825 */ /* 0x000fca00078e020e */
[----:B--2---:R-:W2:Y:S01]  /*00d0*/  LDG.E R18, desc[UR6][R4.64+-0x8] ;  /* 0xfffff80604127981 */ /* 0x004ea2000c1e1900 */
[----:B------:R-:W-:-:S03]  /*00e0*/  IADD3 R7, PT, PT, R3, 0x4, RZ ;  /* 0x0000000403077810 */ /* 0x000fc60007ffe0ff */
[----:B------:R-:W3:Y:S04]  /*00f0*/  LDG.E R10, desc[UR6][R4.64+-0x4] ;  /* 0xfffffc06040a7981 */ /* 0x000ee8000c1e1900 */
[----:B------:R-:W4:Y:S01]  /*0100*/  LDG.E R0, desc[UR6][R4.64] ;  /* 0x0000000604007981 */ /* 0x000f22000c1e1900 */
[----:B------:R-:W-:-:S03]  /*0110*/  IMAD.WIDE R6, R7, 0x4, R14 ;  /* 0x0000000407067825 */ /* 0x000fc600078e020e */
[----:B------:R0:W5:Y:S04]  /*0120*/  LDG.E R25, desc[UR6][R4.64+0x4] ;  /* 0x0000040604197981 */ /* 0x000168000c1e1900 */
[----:B------:R-:W5:Y:S04]  /*0130*/  LDG.E R21, desc[UR6][R6.64+-0x8] ;  /* 0xfffff80606157981 */ /* 0x000f68000c1e1900 */
[----:B------:R-:W5:Y:S01]  /*0140*/  LDG.E R20, desc[UR6][R6.64+-0x4] ;  /* 0xfffffc0606147981 */ /* 0x000f62000c1e1900 */
[----:B------:R-:W-:-:S03]  /*0150*/  IADD3 R27, PT, PT, R3, 0x8, RZ ;  /* 0x00000008031b7810 */ /* 0x000fc60007ffe0ff */
[----:B------:R-:W5:Y:S02]  /*0160*/  LDG.E R12, desc[UR6][R6.64] ;  /* 0x00000006060c7981 */ /* 0x000f64000c1e1900 */
[----:B------:R-:W-:Y:S02]  /*0170*/  IMAD.WIDE R26, R27, 0x4, R14 ;  /* 0x000000041b1a7825 */ /* 0x000fe400078e020e */
[----:B------:R1:W5:Y:S04]  /*0180*/  LDG.E R24, desc[UR6][R6.64+0x4] ;  /* 0x0000040606187981 */ /* 0x000368000c1e1900 */
[----:B------:R-:W5:Y:S04]  /*0190*/  LDG.E R23, desc[UR6][R26.64+-0x8] ;  /* 0xfffff8061a177981 */ /* 0x000f68000c1e1900 */
[----:B------:R-:W5:Y:S01]  /*01a0*/  LDG.E R22, desc[UR6][R26.64+-0x4] ;  /* 0xfffffc061a167981 */ /* 0x000f62000c1e1900 */
[----:B0-----:R-:W-:-:S03]  /*01b0*/  IADD3 R5, PT, PT, R3, 0xc, RZ ;  /* 0x0000000c03057810 */ /* 0x001fc60007ffe0ff */
[----:B------:R-:W5:Y:S02]  /*01c0*/  LDG.E R13, desc[UR6][R26.64] ;  /* 0x000000061a0d7981 */ /* 0x000f64000c1e1900 */
[----:B------:R-:W-:Y:S02]  /*01d0*/  IMAD.WIDE R4, R5, 0x4, R14 ;  /* 0x0000000405047825 */ /* 0x000fe400078e020e */
[----:B------:R-:W5:Y:S04]  /*01e0*/  LDG.E R17, desc[UR6][R26.64+0x4] ;  /* 0x000004061a117981 */ /* 0x000f68000c1e1900 */
[----:B------:R-:W5:Y:S04]  /*01f0*/  LDG.E R16, desc[UR6][R4.64+-0x8] ;  /* 0xfffff80604107981 */ /* 0x000f68000c1e1900 */
[----:B------:R-:W5:Y:S04]  /*0200*/  LDG.E R11, desc[UR6][R4.64+-0x4] ;  /* 0xfffffc06040b7981 */ /* 0x000f68000c1e1900 */
[----:B------:R-:W5:Y:S01]  /*0210*/  LDG.E R9, desc[UR6][R4.64] ;  /* 0x0000000604097981 */ /* 0x000f62000c1e1900 */
[----:B-1----:R-:W-:-:S03]  /*0220*/  IADD3 R7, PT, PT, R3, 0x10, RZ ;  /* 0x0000001003077810 */ /* 0x002fc60007ffe0ff */
[----:B------:R0:W5:Y:S02]  /*0230*/  LDG.E R28, desc[UR6][R4.64+0x4] ;  /* 0x00000406041c7981 */ /* 0x000164000c1e1900 */
[----:B------:R-:W-:-:S05]  /*0240*/  IMAD.WIDE R6, R7, 0x4, R14 ;  /* 0x0000000407067825 */ /* 0x000fca00078e020e */
[----:B------:R-:W5:Y:S01]  /*0250*/  LDG.E R8, desc[UR6][R6.64+-0x8] ;  /* 0xfffff80606087981 */ /* 0x000f62000c1e1900 */
[----:B------:R-:W-:-:S03]  /*0260*/  IADD3 R29, PT, PT, R3, 0x14, RZ ;  /* 0x00000014031d7810 */ /* 0x000fc60007ffe0ff */
[----:B------:R-:W5:Y:S04]  /*0270*/  LDG.E R2, desc[UR6][R6.64+-0x4] ;  /* 0xfffffc0606027981 */ /* 0x000f68000c1e1900 */
[----:B------:R-:W5:Y:S01]  /*0280*/  LDG.E R19, desc[UR6][R6.64] ;  /* 0x0000000606137981 */ /* 0x000f62000c1e1900 */
[----:B0-----:R-:W-:-:S03]  /*0290*/  IMAD.WIDE R4, R29, 0x4, R14 ;  /* 0x000000041d047825 */ /* 0x001fc600078e020e */
[----:B------:R0:W5:Y:S01]  /*02a0*/  LDG.E R26, desc[UR6][R6.64+0x4] ;  /* 0x00000406061a7981 */ /* 0x000162000c1e1900 */
[----:B--2---:R-:W-:-:S03]  /*02b0*/  FADD R27, RZ, R18 ;  /* 0x00000012ff1b7221 */ /* 0x004fc60000000000 */
[----:B------:R-:W2:Y:S01]  /*02c0*/  LDG.E R18, desc[UR6][R4.64+-0x8] ;  /* 0xfffff80604127981 */ /* 0x000ea2000c1e1900 */
[----:B---3--:R-:W-:-:S03]  /*02d0*/  FADD R27, R27, R10 ;  /* 0x0000000a1b1b7221 */ /* 0x008fc60000000000 */
[----:B------:R-:W3:Y:S01]  /*02e0*/  LDG.E R10, desc[UR6][R4.64+-0x4] ;  /* 0xfffffc06040a7981 */ /* 0x000ee2000c1e1900 */
[----:B----4-:R-:W-:-:S03]  /*02f0*/  FADD R29, R27, R0 ;  /* 0x000000001b1d7221 */ /* 0x010fc60000000000 */
[----:B------:R-:W4:Y:S01]  /*0300*/  LDG.E R0, desc[UR6][R4.64] ;  /* 0x0000000604007981 */ /* 0x000f22000c1e1900 */
[----:B-----5:R-:W-:Y:S01]  /*0310*/  FADD R25, R29, R25 ;  /* 0x000000191d197221 */ /* 0x020fe20000000000 */
[----:B------:R-:W-:Y:S02]  /*0320*/  IADD3 R29, PT, PT, R3, 0x18, RZ ;  /* 0x00000018031d7810 */ /* 0x000fe40007ffe0ff */
[----:B------:R1:W5:Y:S01]  /*0330*/  LDG.E R27, desc[UR6][R4.64+0x4] ;  /* 0x00000406041b7981 */ /* 0x000362000c1e1900 */
[----:B------:R-:W-:Y:S02]  /*0340*/  FADD R21, R25, R21 ;  /* 0x0000001519157221 */ /* 0x000fe40000000000 */
[----:B0-----:R-:W-:-:S04]  /*0350*/  IMAD.WIDE R6, R29, 0x4, R14 ;  /* 0x000000041d067825 */ /* 0x001fc800078e020e */
[----:B------:R-:W-:Y:S02]  /*0360*/  FADD R25, R21, R20 ;  /* 0x0000001415197221 */ /* 0x000fe40000000000 */
[----:B------:R-:W5:Y:S02]  /*0370*/  LDG.E R21, desc[UR6][R6.64+-0x8] ;  /* 0xfffff80606157981 */ /* 0x000f64000c1e1900 */
[----:B------:R-:W-:Y:S02]  /*0380*/  FADD R29, R25, R12 ;  /* 0x0000000c191d7221 */ /* 0x000fe40000000000 */
[----:B------:R-:W5:Y:S04]  /*0390*/  LDG.E R20, desc[UR6][R6.64+-0x4] ;  /* 0xfffffc0606147981 */ /* 0x000f68000c1e1900 */
[----:B------:R-:W5:Y:S01]  /*03a0*/  LDG.E R12, desc[UR6][R6.64] ;  /* 0x00000006060c7981 */ /* 0x000f62000c1e1900 */
[----:B-1----:R-:W-:Y:S01]  /*03b0*/  IADD3 R5, PT, PT, R3, 0x1c, RZ ;  /* 0x0000001c03057810 */ /* 0x002fe20007ffe0ff */
[----:B------:R-:W-:-:S02]  /*03c0*/  FADD R24, R29, R24 ;  /* 0x000000181d187221 */ /* 0x000fc40000000000 */
[----:B------:R0:W5:Y:S02]  /*03d0*/  LDG.E R25, desc[UR6][R6.64+0x4] ;  /* 0x0000040606197981 */ /* 0x000164000c1e1900 */
[----:B------:R-:W-:-:S04]  /*03e0*/  IMAD.WIDE R4, R5, 0x4, R14 ;  /* 0x0000000405047825 */ /* 0x000fc800078e020e */
[----:B------:R-:W-:Y:S02]  /*03f0*/  FADD R23, R24, R23 ;  /* 0x0000001718177221 */ /* 0x000fe40000000000 */
[----:B------:R-:W5:Y:S02]  /*0400*/  LDG.E R24, desc[UR6][R4.64+-0x8] ;  /* 0xfffff80604187981 */ /* 0x000f64000c1e1900 */
[----:B------:R-:W-:Y:S02]  /*0410*/  FADD R22, R23, R22 ;  /* 0x0000001617167221 */ /* 0x000fe40000000000 */
[----:B------:R-:W5:Y:S02]  /*0420*/  LDG.E R23, desc[UR6][R4.64+-0x4] ;  /* 0xfffffc0604177981 */ /* 0x000f64000c1e1900 */
[----:B------:R-:W-:Y:S01]  /*0430*/  FADD R29, R22, R13 ;  /* 0x0000000d161d7221 */ /* 0x000fe20000000000 */
[----:B0-----:R-:W-:Y:S01]  /*0440*/  IADD3 R7, PT, PT, R3, 0x20, RZ ;  /* 0x0000002003077810 */ /* 0x001fe20007ffe0ff */
[----:B------:R-:W5:Y:S02]  /*0450*/  LDG.E R22, desc[UR6][R4.64] ;  /* 0x0000000604167981 */ /* 0x000f64000c1e1900 */
[----:B------:R-:W-:-:S02]  /*0460*/  FADD R17, R29, R17 ;  /* 0x000000111d117221 */ /* 0x000fc40000000000 */
[----:B------:R-:W-:Y:S01]  /*0470*/  IMAD.WIDE R6, R7, 0x4, R14 ;  /* 0x0000000407067825 */ /* 0x000fe200078e020e */
[----:B------:R0:W5:Y:S03]  /*0480*/  LDG.E R13, desc[UR6][R4.64+0x4] ;  /* 0x00000406040d7981 */ /* 0x000166000c1e1900 */
[----:B------:R-:W-:Y:S02]  /*0490*/  FADD R16, R17, R16 ;  /* 0x0000001011107221 */ /* 0x000fe40000000000 */
[----:B------:R-:W5:Y:S02]  /*04a0*/  LDG.E R17, desc[UR6][R6.64+-0x8] ;  /* 0xfffff80606117981 */ /* 0x000f64000c1e1900 */
[----:B------:R-:W-:Y:S02]  /*04b0*/  FADD R16, R16, R11 ;  /* 0x0000000b10107221 */ /* 0x000fe40000000000 */
[----:B------:R-:W5:Y:S02]  /*04c0*/  LDG.E R11, desc[UR6][R6.64+-0x4] ;  /* 0xfffffc06060b7981 */ /* 0x000f64000c1e1900 */
[----:B------:R-:W-:-:S02]  /*04d0*/  FADD R29, R16, R9 ;  /* 0x00000009101d7221 */ /* 0x000fc40000000000 */
[----:B------:R-:W5:Y:S01]  /*04e0*/  LDG.E R9, desc[UR6][R6.64] ;  /* 0x0000000606097981 */ /* 0x000f62000c1e1900 */
[----:B0-----:R-:W-:Y:S01]  /*04f0*/  IADD3 R5, PT, PT, R3, 0x24, RZ ;  /* 0x0000002403057810 */ /* 0x001fe20007ffe0ff */
[----:B------:R-:W-:Y:S02]  /*0500*/  FADD R29, R29, R28 ;  /* 0x0000001c1d1d7221 */ /* 0x000fe40000000000 */
[----:B------:R0:W5:Y:S02]  /*0510*/  LDG.E R16, desc[UR6][R6.64+0x4] ;  /* 0x0000040606107981 */ /* 0x000164000c1e1900 */
[----:B------:R-:W-:-:S04]  /*0520*/  IMAD.WIDE R4, R5, 0x4, R14 ;  /* 0x0000000405047825 */ /* 0x000fc800078e020e */
[----:B------:R-:W-:Y:S02]  /*0530*/  FADD R29, R29, R8 ;  /* 0x000000081d1d7221 */ /* 0x000fe40000000000 */
[----:B------:R-:W5:Y:S02]  /*0540*/  LDG.E R8, desc[UR6][R4.64+-0x8] ;  /* 0xfffff80604087981 */ /* 0x000f64000c1e1900 */
[----:B------:R-:W-:Y:S01]  /*0550*/  FADD R2, R29, R2 ;  /* 0x000000021d027221 */ /* 0x000fe20000000000 */
[----:B0-----:R-:W-:Y:S01]  /*0560*/  IADD3 R6, PT, PT, R3, 0x28, RZ ;  /* 0x0000002803067810 */ /* 0x001fe20007ffe0ff */
[----:B------:R-:W5:Y:S02]  /*0570*/  LDG.E R29, desc[UR6][R4.64] ;  /* 0x00000006041d7981 */ /* 0x000f64000c1e1900 */
[----:B------:R-:W-:Y:S02]  /*0580*/  FADD R28, R2, R19 ;  /* 0x00000013021c7221 */ /* 0x000fe40000000000 */
[----:B------:R-:W5:Y:S02]  /*0590*/  LDG.E R2, desc[UR6][R4.64+-0x4] ;  /* 0xfffffc0604027981 */ /* 0x000f64000c1e1900 */
[----:B------:R-:W-:-:S02]  /*05a0*/  FADD R7, R28, R26 ;  /* 0x0000001a1c077221 */ /* 0x000fc40000000000 */
[----:B------:R0:W5:Y:S02]  /*05b0*/  LDG.E R19, desc[UR6][R4.64+0x4] ;  /* 0x0000040604137981 */ /* 0x000164000c1e1900 */
[----:B0-----:R-:W-:-:S05]  /*05c0*/  IADD3 R5, PT, PT, R3, 0x2c, RZ ;  /* 0x0000002c03057810 */ /* 0x001fca0007ffe0ff */
[----:B------:R-:W-:-:S04]  /*05d0*/  IMAD.WIDE R4, R5, 0x4, R14 ;  /* 0x0000000405047825 */ /* 0x000fc800078e020e */
[----:B--2---:R-:W-:Y:S01]  /*05e0*/  FADD R18, R7, R18 ;  /* 0x0000001207127221 */ /* 0x004fe20000000000 */
[----:B------:R-:W-:-:S04]  /*05f0*/  IMAD.WIDE R6, R6, 0x4, R14 ;  /* 0x0000000406067825 */ /* 0x000fc800078e020e */
[----:B---3--:R-:W-:Y:S02]  /*0600*/  FADD R10, R18, R10 ;  /* 0x0000000a120a7221 */ /* 0x008fe40000000000 */
[----:B------:R-:W2:Y:S02]  /*0610*/  LDG.E R18, desc[UR6][R6.64+-0x8] ;  /* 0xfffff80606127981 */ /* 0x000ea4000c1e1900 */
[----:B----4-:R-:W-:Y:S02]  /*0620*/  FADD R28, R10, R0 ;  /* 0x000000000a1c7221 */ /* 0x010fe40000000000 */
[----:B------:R-:W3:Y:S02]  /*0630*/  LDG.E R10, desc[UR6][R6.64+-0x4] ;  /* 0xfffffc06060a7981 */ /* 0x000ee4000c1e1900 */
[----:B-----5:R-:W-:Y:S02]  /*0640*/  FADD R28, R28, R27 ;  /* 0x0000001b1c1c7221 */ /* 0x020fe40000000000 */
[----:B------:R-:W4:Y:S04]  /*0650*/  LDG.E R0, desc[UR6][R6.64] ;  /* 0x0000000606007981 */ /* 0x000f28000c1e1900 */
[----:B------:R0:W5:Y:S01]  /*0660*/  LDG.E R26, desc[UR6][R6.64+0x4] ;  /* 0x00000406061a7981 */ /* 0x000162000c1e1900 */
[----:B------:R-:W-:-:S04]  /*0670*/  FADD R21, R28, R21 ;  /* 0x000000151c157221 */ /* 0x000fc80000000000 */
[----:B------:R-:W-:Y:S02]  /*0680*/  FADD R27, R21, R20 ;  /* 0x00000014151b7221 */ /* 0x000fe40000000000 */
[----:B------:R-:W5:Y:S02]  /*0690*/  LDG.E R21, desc[UR6][R4.64+-0x8] ;  /* 0xfffff80604157981 */ /* 0x000f64000c1e1900 */
[----:B------:R-:W-:Y:S02]  /*06a0*/  FADD R28, R27, R12 ;  /* 0x0000000c1b1c7221 */ /* 0x000fe40000000000 */
[----:B------:R-:W5:Y:S01]  /*06b0*/  LDG.E R12, desc[UR6][R4.64+-0x4] ;  /* 0xfffffc06040c7981 */ /* 0x000f62000c1e1900 */
[----:B0-----:R-:W-:Y:S01]  /*06c0*/  IADD3 R7, PT, PT, R3, 0x30, RZ ;  /* 0x0000003003077810 */ /* 0x001fe20007ffe0ff */
[----:B------:R-:W-:Y:S02]  /*06d0*/  FADD R25, R28, R25 ;  /* 0x000000191c197221 */ /* 0x000fe40000000000 */
[----:B------:R-:W5:Y:S02]  /*06e0*/  LDG.E R20, desc[UR6][R4.64] ;  /* 0x0000000604147981 */ /* 0x000f64000c1e1900 */
[----:B------:R-:W-:-:S02]  /*06f0*/  IMAD.WIDE R6, R7, 0x4, R14 ;  /* 0x0000000407067825 */ /* 0x000fc400078e020e */
[----:B------:R0:W5:Y:S02]  /*0700*/  LDG.E R27, desc[UR6][R4.64+0x4] ;  /* 0x00000406041b7981 */ /* 0x000164000c1e1900 */
[----:B------:R-:W-:Y:S02]  /*0710*/  FADD R24, R25, R24 ;  /* 0x0000001819187221 */ /* 0x000fe40000000000 */
[----:B------:R-:W5:Y:S02]  /*0720*/  LDG.E R28, desc[UR6][R6.64+-0x8] ;  /* 0xfffff806061c7981 */ /* 0x000f64000c1e1900 */
[----:B------:R-:W-:Y:S02]  /*0730*/  FADD R23, R24, R23 ;  /* 0x0000001718177221 */ /* 0x000fe40000000000 */
[----:B------:R-:W5:Y:S02]  /*0740*/  LDG.E R24, desc[UR6][R6.64+0x4] ;  /* 0x0000040606187981 */ /* 0x000f64000c1e1900 */
[----:B------:R-:W-:-:S02]  /*0750*/  FADD R25, R23, R22 ;  /* 0x0000001617197221 */ /* 0x000fc40000000000 */
[----:B------:R-:W5:Y:S02]  /*0760*/  LDG.E R22, desc[UR6][R6.64+-0x4] ;  /* 0xfffffc0606167981 */ /* 0x000f64000c1e1900 */
[----:B0-----:R-:W-:Y:S01]  /*0770*/  FADD R4, R25, R13 ;  /* 0x0000000d19047221 */ /* 0x001fe20000000000 */
[----:B------:R-:W-:Y:S01]  /*0780*/  IADD3 R5, PT, PT, R3, 0x34, RZ ;  /* 0x0000003403057810 */ /* 0x000fe20007ffe0ff */
[----:B------:R0:W5:Y:S02]  /*0790*/  LDG.E R23, desc[UR6][R6.64] ;  /* 0x0000000606177981 */ /* 0x000164000c1e1900 */
[----:B------:R-:W-:Y:S02]  /*07a0*/  FADD R17, R4, R17 ;  /* 0x0000001104117221 */ /* 0x000fe40000000000 */
[----:B------:R-:W-:-:S04]  /*07b0*/  IMAD.WIDE R4, R5, 0x4, R14 ;  /* 0x0000000405047825 */ /* 0x000fc800078e020e */
[----:B------:R-:W-:Y:S01]  /*07c0*/  FADD R11, R17, R11 ;  /* 0x0000000b110b7221 */ /* 0x000fe20000000000 */
[----:B------:R-:W5:Y:S03]  /*07d0*/  LDG.E R25, desc[UR6][R4.64+-0x8] ;  /* 0xfffff80604197981 */ /* 0x000f66000c1e1900 */
[----:B------:R-:W-:Y:S02]  /*07e0*/  FADD R17, R11, R9 ;  /* 0x000000090b117221 */ /* 0x000fe40000000000 */
[----:B------:R-:W5:Y:S04]  /*07f0*/  LDG.E R11, desc[UR6][R4.64+-0x4] ;  /* 0xfffffc06040b7981 */ /* 0x000f68000c1e1900 */
[----:B------:R-:W5:Y:S01]  /*0800*/  LDG.E R13, desc[UR6][R4.64] ;  /* 0x00000006040d7981 */ /* 0x000f62000c1e1900 */
[----:B0-----:R-:W-:Y:S01]  /*0810*/  IADD3 R6, PT, PT, R3, 0x38, RZ ;  /* 0x0000003803067810 */ /* 0x001fe20007ffe0ff */
[----:B------:R-:W-:-:S02]  /*0820*/  FADD R7, R17, R16 ;  /* 0x0000001011077221 */ /* 0x000fc40000000000 */
[----:B------:R-:W5:Y:S02]  /*0830*/  LDG.E R9, desc[UR6][R4.64+0x4] ;  /* 0x0000040604097981 */ /* 0x000f64000c1e1900 */
[----:B------:R-:W-:-:S04]  /*0840*/  IMAD.WIDE R16, R6, 0x4, R14 ;  /* 0x0000000406107825 */ /* 0x000fc800078e020e */
[----:B------:R-:W-:Y:S02]  /*0850*/  FADD R7, R7, R8 ;  /* 0x0000000807077221 */ /* 0x000fe40000000000 */
[----:B------:R-:W5:Y:S02]  /*0860*/  LDG.E R8, desc[UR6][R16.64+-0x8] ;  /* 0xfffff80610087981 */ /* 0x000f64000c1e1900 */
[----:B------:R-:W-:Y:S02]  /*0870*/  FADD R2, R7, R2 ;  /* 0x0000000207027221 */ /* 0x000fe40000000000 */
[----:B------:R-:W5:Y:S02]  /*0880*/  LDG.E R7, desc[UR6][R16.64] ;  /* 0x0000000610077981 */ /* 0x000f64000c1e1900 */
[----:B------:R-:W-:Y:S02]  /*0890*/  FADD R29, R2, R29 ;  /* 0x0000001d021d7221 */ /* 0x000fe40000000000 */
[----:B------:R-:W5:Y:S02]  /*08a0*/  LDG.E R2, desc[UR6][R16.64+-0x4] ;  /* 0xfffffc0610027981 */ /* 0x000f64000c1e1900 */
[----:B------:R-:W-:Y:S01]  /*08b0*/  FADD R19, R29, R19 ;  /* 0x000000131d137221 */ /* 0x000fe20000000000 */
[C---:B------:R-:W-:Y:S01]  /*08c0*/  IADD3 R29, PT, PT, R3.reuse, 0x3c, RZ ;  /* 0x0000003c031d7810 */ /* 0x040fe20007ffe0ff */
        /* <DEDUP_REMOVED lines=12> */
[----:B------:R-:W-:-:S03]  /*0990*/  FADD R21, R26, R21 ;  /* 0x000000151a157221 */ /* 0x000fc60000000000 */
[----:B------:R-:W5:Y:S01]  /*09a0*/  LDG.E R26, desc[UR6][R16.64+0x4] ;  /* 0x00000406101a7981 */ /* 0x000f62000c1e1900 */
[----:B------:R-:W-:-:S03]  /*09b0*/  FADD R21, R21, R12 ;  /* 0x0000000c15157221 */ /* 0x000fc60000000000 */
[----:B------:R-:W5:Y:S01]  /*09c0*/  LDG.E R12, desc[UR6][R16.64+-0x8] ;  /* 0xfffff806100c7981 */ /* 0x000f62000c1e1900 */
[----:B------:R-:W-:-:S03]  /*09d0*/  FADD R29, R21, R20 ;  /* 0x00000014151d7221 */ /* 0x000fc60000000000 */
[----:B------:R-:W5:Y:S01]  /*09e0*/  LDG.E R21, desc[UR6][R16.64+-0x4] ;  /* 0xfffffc0610157981 */ /* 0x000f62000c1e1900 */
[----:B0-----:R-:W-:Y:S01]  /*09f0*/  IADD3 R19, PT, PT, R3, 0x44, RZ ;  /* 0x0000004403137810 */ /* 0x001fe20007ffe0ff */
[----:B------:R-:W-:Y:S02]  /*0a00*/  FADD R27, R29, R27 ;  /* 0x0000001b1d1b7221 */ /* 0x000fe40000000000 */
[----:B------:R0:W5:Y:S02]  /*0a10*/  LDG.E R20, desc[UR6][R16.64] ;  /* 0x0000000610147981 */ /* 0x000164000c1e1900 */
[----:B------:R-:W-:Y:S01]  /*0a20*/  FADD R27, R27, R28 ;  /* 0x0000001c1b1b7221 */ /* 0x000fe20000000000 */
[----:B------:R-:W-:-:S04]  /*0a30*/  IMAD.WIDE R18, R19, 0x4, R14 ;  /* 0x0000000413127825 */ /* 0x000fc800078e020e */
[----:B------:R-:W-:Y:S02]  /*0a40*/  FADD R28, R27, R22 ;  /* 0x000000161b1c7221 */ /* 0x000fe40000000000 */
[----:B------:R-:W5:Y:S02]  /*0a50*/  LDG.E R22, desc[UR6][R18.64+-0x8] ;  /* 0xfffff80612167981 */ /* 0x000f64000c1e1900 */
[----:B------:R-:W-:Y:S02]  /*0a60*/  FADD R29, R28, R23 ;  /* 0x000000171c1d7221 */ /* 0x000fe40000000000 */
[----:B------:R-:W5:Y:S01]  /*0a70*/  LDG.E R27, desc[UR6][R18.64+-0x4] ;  /* 0xfffffc06121b7981 */ /* 0x000f62000c1e1900 */
[----:B0-----:R-:W-:Y:S01]  /*0a80*/  IADD3 R17, PT, PT, R3, 0x48, RZ ;  /* 0x0000004803117810 */ /* 0x001fe20007ffe0ff */
[----:B------:R-:W-:Y:S02]  /*0a90*/  FADD R24, R29, R24 ;  /* 0x000000181d187221 */ /* 0x000fe40000000000 */
[----:B------:R-:W5:Y:S02]  /*0aa0*/  LDG.E R23, desc[UR6][R18.64] ;  /* 0x0000000612177981 */ /* 0x000f64000c1e1900 */
[----:B------:R-:W-:Y:S01]  /*0ab0*/  FADD R24, R24, R25 ;  /* 0x0000001918187221 */ /* 0x000fe20000000000 */
[----:B------:R-:W-:Y:S01]  /*0ac0*/  IMAD.WIDE R16, R17, 0x4, R14 ;  /* 0x0000000411107825 */ /* 0x000fe200078e020e */
[----:B------:R0:W5:Y:S03]  /*0ad0*/  LDG.E R28, desc[UR6][R18.64+0x4] ;  /* 0x00000406121c7981 */ /* 0x000166000c1e1900 */
[----:B------:R-:W-:-:S02]  /*0ae0*/  FADD R24, R24, R11 ;  /* 0x0000000b18187221 */ /* 0x000fc40000000000 */
[----:B------:R-:W5:Y:S02]  /*0af0*/  LDG.E R11, desc[UR6][R16.64+-0x8] ;  /* 0xfffff806100b7981 */ /* 0x000f64000c1e1900 */
[----:B------:R-:W-:Y:S02]  /*0b00*/  FADD R29, R24, R13 ;  /* 0x0000000d181d7221 */ /* 0x000fe40000000000 */
[----:B------:R-:W5:Y:S04]  /*0b10*/  LDG.E R13, desc[UR6][R16.64+-0x4] ;  /* 0xfffffc06100d7981 */ /* 0x000f68000c1e1900 */
[----:B------:R-:W5:Y:S01]  /*0b20*/  LDG.E R24, desc[UR6][R16.64] ;  /* 0x0000000610187981 */ /* 0x000f62000c1e1900 */
[----:B0-----:R-:W-:-:S03]  /*0b30*/  IADD3 R19, PT, PT, R3, 0x4c, RZ ;  /* 0x0000004c03137810 */ /* 0x001fc60007ffe0ff */
[----:B------:R-:W5:Y:S01]  /*0b40*/  LDG.E R25, desc[UR6][R16.64+0x4] ;  /* 0x0000040610197981 */ /* 0x000f62000c1e1900 */
[----:B------:R-:W-:Y:S01]  /*0b50*/  FADD R9, R29, R9 ;  /* 0x000000091d097221 */ /* 0x000fe20000000000 */
[----:B------:R-:W-:-:S04]  /*0b60*/  IMAD.WIDE R18, R19, 0x4, R14 ;  /* 0x0000000413127825 */ /* 0x000fc800078e020e */
[----:B------:R-:W-:Y:S02]  /*0b70*/  FADD R9, R9, R8 ;  /* 0x0000000809097221 */ /* 0x000fe40000000000 */
[----:B------:R-:W5:Y:S02]  /*0b80*/  LDG.E R8, desc[UR6][R18.64+-0x8] ;  /* 0xfffff80612087981 */ /* 0x000f64000c1e1900 */
[----:B------:R-:W-:-:S04]  /*0b90*/  FADD R2, R9, R2 ;  /* 0x0000000209027221 */ /* 0x000fc80000000000 */
[----:B------:R-:W-:Y:S02]  /*0ba0*/  FADD R7, R2, R7 ;  /* 0x0000000702077221 */ /* 0x000fe40000000000 */
[----:B------:R-:W5:Y:S02]  /*0bb0*/  LDG.E R2, desc[UR6][R18.64+-0x4] ;  /* 0xfffffc0612027981 */ /* 0x000f64000c1e1900 */
[----:B------:R-:W-:Y:S01]  /*0bc0*/  FADD R6, R7, R6 ;  /* 0x0000000607067221 */ /* 0x000fe20000000000 */
[C---:B------:R-:W-:Y:S02]  /*0bd0*/  IADD3 R9, PT, PT, R3.reuse, 0x50, RZ ;  /* 0x0000005003097810 */ /* 0x040fe40007ffe0ff */
[----:B------:R-:W-:Y:S01]  /*0be0*/  IADD3 R29, PT, PT, R3, 0x58, RZ ;  /* 0x00000058031d7810 */ /* 0x000fe20007ffe0ff */
[----:B--2---:R-:W-:-:S04]  /*0bf0*/  FADD R5, R6, R5 ;  /* 0x0000000506057221 */ /* 0x004fc80000000000 */
[----:B---3--:R-:W-:Y:S02]  /*0c00*/  FADD R5, R5, R0 ;  /* 0x0000000005057221 */ /* 0x008fe40000000000 */
[----:B------:R-:W2:Y:S02]  /*0c10*/  LDG.E R0, desc[UR6][R18.64] ;  /* 0x0000000612007981 */ /* 0x000ea4000c1e1900 */
[----:B----4-:R-:W-:Y:S01]  /*0c20*/  FADD R7, R5, R4 ;  /* 0x0000000405077221 */ /* 0x010fe20000000000 */
[----:B------:R-:W-:Y:S02]  /*0c30*/  IMAD.WIDE R4, R9, 0x4, R14 ;  /* 0x0000000409047825 */ /* 0x000fe400078e020e */
[----:B------:R-:W3:Y:S02]  /*0c40*/  LDG.E R9, desc[UR6][R18.64+0x4] ;  /* 0x0000040612097981 */ /* 0x000ee4000c1e1900 */
[----:B-----5:R-:W-:Y:S02]  /*0c50*/  FADD R7, R7, R10 ;  /* 0x0000000a07077221 */ /* 0x020fe40000000000 */
[----:B------:R-:W4:Y:S04]  /*0c60*/  LDG.E R10, desc[UR6][R4.64+-0x8] ;  /* 0xfffff806040a7981 */ /* 0x000f28000c1e1900 */
[----:B------:R-:W5:Y:S01]  /*0c70*/  LDG.E R16, desc[UR6][R4.64] ;  /* 0x0000000604107981 */ /* 0x000f62000c1e1900 */
[----:B------:R-:W-:-:S03]  /*0c80*/  FADD R6, R7, R12 ;  /* 0x0000000c07067221 */ /* 0x000fc60000000000 */
[----:B------:R-:W5:Y:S01]  /*0c90*/  LDG.E R12, desc[UR6][R4.64+-0x4] ;  /* 0xfffffc06040c7981 */ /* 0x000f62000c1e1900 */
[----:B------:R-:W-:Y:S01]  /*0ca0*/  IADD3 R7, PT, PT, R3, 0x54, RZ ;  /* 0x0000005403077810 */ /* 0x000fe20007ffe0ff */
[----:B------:R-:W-:Y:S02]  /*0cb0*/  FADD R21, R6, R21 ;  /* 0x0000001506157221 */ /* 0x000fe40000000000 */
[----:B------:R0:W5:Y:S02]  /*0cc0*/  LDG.E R17, desc[UR6][R4.64+0x4] ;  /* 0x0000040604117981 */ /* 0x000164000c1e1900 */
[----:B------:R-:W-:-:S04]  /*0cd0*/  IMAD.WIDE R6, R7, 0x4, R14 ;  /* 0x0000000407067825 */ /* 0x000fc800078e020e */
[----:B------:R-:W-:Y:S01]  /*0ce0*/  FADD R21, R21, R20 ;  /* 0x0000001415157221 */ /* 0x000fe20000000000 */
[----:B------:R-:W5:Y:S03]  /*0cf0*/  LDG.E R19, desc[UR6][R6.64+-0x8] ;  /* 0xfffff80606137981 */ /* 0x000f66000c1e1900 */
[----:B------:R-:W-:Y:S01]  /*0d00*/  FADD R21, R21, R26 ;  /* 0x0000001a15157221 */ /* 0x000fe20000000000 */
[----:B------:R-:W5:Y:S01]  /*0d10*/  LDG.E R18, desc[UR6][R6.64+-0x4] ;  /* 0xfffffc0606127981 */ /* 0x000f62000c1e1900 */
[----:B0-----:R-:W-:-:S04]  /*0d20*/  IMAD.WIDE R4, R29, 0x4, R14 ;  /* 0x000000041d047825 */ /* 0x001fc800078e020e */
[----:B------:R-:W-:Y:S01]  /*0d30*/  FADD R22, R21, R22 ;  /* 0x0000001615167221 */ /* 0x000fe20000000000 */
[----:B------:R-:W5:Y:S03]  /*0d40*/  LDG.E R20, desc[UR6][R6.64] ;  /* 0x0000000606147981 */ /* 0x000f66000c1e1900 */
[----:B------:R-:W-:Y:S01]  /*0d50*/  FADD R22, R22, R27 ;  /* 0x0000001b16167221 */ /* 0x000fe20000000000 */
[----:B------:R0:W5:Y:S03]  /*0d60*/  LDG.E R21, desc[UR6][R6.64+0x4] ;  /* 0x0000040606157981 */ /* 0x000166000c1e1900 */
[----:B------:R-:W-:Y:S01]  /*0d70*/  FADD R29, R22, R23 ;  /* 0x00000017161d7221 */ /* 0x000fe20000000000 */
[----:B------:R-:W5:Y:S03]  /*0d80*/  LDG.E R26, desc[UR6][R4.64+-0x8] ;  /* 0xfffff806041a7981 */ /* 0x000f66000c1e1900 */
[----:B------:R-:W-:Y:S01]  /*0d90*/  FADD R28, R29, R28 ;  /* 0x0000001c1d1c7221 */ /* 0x000fe20000000000 */
[----:B------:R-:W5:Y:S01]  /*0da0*/  LDG.E R23, desc[UR6][R4.64+-0x4] ;  /* 0xfffffc0604177981 */ /* 0x000f62000c1e1900 */
[----:B------:R-:W-:-:S03]  /*0db0*/  IADD3 R29, PT, PT, R3, 0x5c, RZ ;  /* 0x0000005c031d7810 */ /* 0x000fc60007ffe0ff */
[----:B------:R-:W5:Y:S01]  /*0dc0*/  LDG.E R22, desc[UR6][R4.64] ;  /* 0x0000000604167981 */ /* 0x000f62000c1e1900 */
[----:B------:R-:W-:Y:S01]  /*0dd0*/  FADD R28, R28, R11 ;  /* 0x0000000b1c1c7221 */ /* 0x000fe20000000000 */
[----:B0-----:R-:W-:Y:S02]  /*0de0*/  IMAD.WIDE R6, R29, 0x4, R14 ;  /* 0x000000041d067825 */ /* 0x001fe400078e020e */
[----:B------:R0:W5:Y:S02]  /*0df0*/  LDG.E R27, desc[UR6][R4.64+0x4] ;  /* 0x00000406041b7981 */ /* 0x000164000c1e1900 */
[----:B------:R-:W-:Y:S02]  /*0e00*/  FADD R13, R28, R13 ;  /* 0x0000000d1c0d7221 */ /* 0x000fe40000000000 */
[----:B------:R-:W5:Y:S02]  /*0e10*/  LDG.E R11, desc[UR6][R6.64+-0x8] ;  /* 0xfffff806060b7981 */ /* 0x000f64000c1e1900 */
[----:B------:R-:W-:-:S02]  /*0e20*/  FADD R29, R13, R24 ;  /* 0x000000180d1d7221 */ /* 0x000fc40000000000 */
[----:B------:R-:W5:Y:S01]  /*0e30*/  LDG.E R24, desc[UR6][R6.64+-0x4] ;  /* 0xfffffc0606187981 */ /* 0x000f62000c1e1900 */
[----:B0-----:R-:W-:-:S03]  /*0e40*/  IADD3 R5, PT, PT, R3, 0x60, RZ ;  /* 0x0000006003057810 */ /* 0x001fc60007ffe0ff */
[----:B------:R-:W5:Y:S02]  /*0e50*/  LDG.E R13, desc[UR6][R6.64] ;  /* 0x00000006060d7981 */ /* 0x000f64000c1e1900 */
[----:B------:R-:W-:Y:S02]  /*0e60*/  IMAD.WIDE R14, R5, 0x4, R14 ;  /* 0x00000004050e7825 */ /* 0x000fe400078e020e */
[----:B------:R0:W5:Y:S02]  /*0e70*/  LDG.E R28, desc[UR6][R6.64+0x4] ;  /* 0x00000406061c7981 */ /* 0x000164000c1e1900 */
[----:B------:R-:W-:Y:S02]  /*0e80*/  FADD R29, R29, R25 ;  /* 0x000000191d1d7221 */ /* 0x000fe40000000000 */
[----:B------:R-:W5:Y:S04]  /*0e90*/  LDG.E R25, desc[UR6][R14.64+-0x8] ;  /* 0xfffff8060e197981 */ /* 0x000f68000c1e1900 */
[----:B------:R-:W5:Y:S01]  /*0ea0*/  LDG.E R4, desc[UR6][R14.64+-0x4] ;  /* 0xfffffc060e047981 */ /* 0x000f62000c1e1900 */
[----:B------:R-:W-:-:S03]  /*0eb0*/  FADD R29, R29, R8 ;  /* 0x000000081d1d7221 */ /* 0x000fc60000000000 */
[----:B------:R-:W5:Y:S04]  /*0ec0*/  LDG.E R5, desc[UR6][R14.64] ;  /* 0x000000060e057981 */ /* 0x000f68000c1e1900 */
[----:B------:R-:W5:Y:S01]  /*0ed0*/  LDG.E R8, desc[UR6][R14.64+0x4] ;  /* 0x000004060e087981 */ /* 0x000f62000c1e1900 */
[----:B------:R-:W-:Y:S01]  /*0ee0*/  FADD R29, R29, R2 ;  /* 0x000000021d1d7221 */ /* 0x000fe20000000000 */
[----:B0-----:R-:W-:Y:S01]  /*0ef0*/  HFMA2 R7, -RZ, RZ, 1.0341796875, -112.625 ;  /* 0x3c23d70aff077431 */ /* 0x001fe200000001ff */
[----:B------:R-:W-:Y:S02]  /*0f00*/  BSSY.RECONVERGENT B0, `(.L_x_0) ;  /* 0x0000023000007945 */ /* 0x000fe40003800200 */
[----:B--2---:R-:W-:-:S04]  /*0f10*/  FADD R0, R29, R0 ;  /* 0x000000001d007221 */ /* 0x004fc80000000000 */
[----:B---3--:R-:W-:-:S04]  /*0f20*/  FADD R9, R0, R9 ;  /* 0x0000000900097221 */ /* 0x008fc80000000000 */
[----:B----4-:R-:W-:-:S04]  /*0f30*/  FADD R9, R9, R10 ;  /* 0x0000000a09097221 */ /* 0x010fc80000000000 */
[----:B-----5:R-:W-:-:S04]  /*0f40*/  FADD R9, R9, R12 ;  /* 0x0000000c09097221 */ /* 0x020fc80000000000 */
[----:B------:R-:W-:-:S04]  /*0f50*/  FADD R16, R9, R16 ;  /* 0x0000001009107221 */ /* 0x000fc80000000000 */
        /* <DEDUP_REMOVED lines=15> */
[----:B------:R-:W-:Y:S01]  /*1050*/  FADD R5, R4, R5 ;  /* 0x0000000504057221 */ /* 0x000fe20000000000 */
[----:B------:R-:W-:-:S03]  /*1060*/  MOV R26, 0x42c80000 ;  /* 0x42c80000001a7802 */ /* 0x000fc60000000f00 */
[----:B------:R-:W-:Y:S02]  /*1070*/  FADD R2, R5, R8 ;  /* 0x0000000805027221 */ /* 0x000fe40000000000 */
[----:B------:R-:W-:Y:S02]  /*1080*/  FFMA R0, R7, -R26, 1 ;  /* 0x3f80000007007423 */ /* 0x000fe4000000081a */
[----:B------:R-:W0:Y:S02]  /*1090*/  FCHK P0, R2, 100 ;  /* 0x42c8000002007902 */ /* 0x000e240000000000 */
[----:B------:R-:W-:-:S04]  /*10a0*/  FFMA R5, R0, R7, 0.0099999997764825820923 ;  /* 0x3c23d70a00057423 */ /* 0x000fc80000000007 */
[----:B------:R-:W-:-:S04]  /*10b0*/  FFMA R0, R2, R5, RZ ;  /* 0x0000000502007223 */ /* 0x000fc800000000ff */
[----:B------:R-:W-:-:S04]  /*10c0*/  FFMA R4, R0, -100, R2 ;  /* 0xc2c8000000047823 */ /* 0x000fc80000000002 */
[----:B------:R-:W-:Y:S01]  /*10d0*/  FFMA R0, R5, R4, R0 ;  /* 0x0000000405007223 */ /* 0x000fe20000000000 */
[----:B0-----:R-:W-:Y:S06]  /*10e0*/  @!P0 BRA `(.L_x_1) ;  /* 0x0000000000108947 */ /* 0x001fec0003800000 */
[----:B------:R-:W-:Y:S02]  /*10f0*/  MOV R5, R2 ;  /* 0x0000000200057202 */ /* 0x000fe40000000f00 */
[----:B------:R-:W-:-:S07]  /*1100*/  MOV R4, 0x1120 ;  /* 0x0000112000047802 */ /* 0x000fce0000000f00 */
[----:B------:R-:W-:Y:S05]  /*1110*/  CALL.REL.NOINC `($__internal_0_$__cuda_sm3x_div_rn_noftz_f32_slowpath) ;  /* 0x0000001000a87944 */ /* 0x000fea0003c00000 */
[----:B------:R-:W-:-:S07]  /*1120*/  MOV R0, R2 ;  /* 0x0000000200007202 */ /* 0x000fce0000000f00 */
.L_x_1:
[----:B------:R-:W-:Y:S05]  /*1130*/  BSYNC.RECONVERGENT B0 ;  /* 0x0000000000007941 */ /* 0x000fea0003800200 */
.L_x_0:
[----:B------:R-:W0:Y:S02]  /*1140*/  LDC.64 R6, c[0x0][0x380] ;  /* 0x0000e000ff067b82 */ /* 0x000e240000000a00 */
[----:B0-----:R-:W-:-:S06]  /*1150*/  IMAD.WIDE R6, R3, 0x4, R6 ;  /* 0x0000000403067825 */ /* 0x001fcc00078e0206 */
[----:B------:R-:W2:Y:S01]  /*1160*/  LDG.E R7, desc[UR6][R6.64+0x18c] ;  /* 0x00018c0606077981 */ /* 0x000ea2000c1e1900 */
[----:B------:R-:W-:Y:S01]  /*1170*/  BSSY.RECONVERGENT B0, `(.L_x_2) ;  /* 0x0000005000007945 */ /* 0x000fe20003800200 */
[----:B------:R-:W-:Y:S01]  /*1180*/  MOV R2, 0x11c0 ;  /* 0x000011c000027802 */ /* 0x000fe20000000f00 */
[----:B--2---:R-:W-:-:S04]  /*1190*/  FADD R27, R7, -R0 ;  /* 0x80000000071b7221 */ /* 0x004fc80000000000 */
[----:B------:R0:W1:Y:S03]  /*11a0*/  F2F.F64.F32 R4, R27 ;  /* 0x0000001b00047310 */ /* 0x0000660000201800 */
[----:B01----:R-:W-:Y:S05]  /*11b0*/  CALL.REL.NOINC `($_Z10prediccionPfS_$__internal_accurate_pow) ;  /* 0x0000001800207944 */ /* 0x003fea0003c00000 */
[----:B------:R-:W-:Y:S05]  /*11c0*/  BSYNC.RECONVERGENT B0 ;  /* 0x0000000000007941 */ /* 0x000fea0003800200 */
.L_x_2:
[----:B------:R-:W-:Y:S01]  /*11d0*/  DADD R6, R4, 2 ;  /* 0x4000000004067429 */ /* 0x000fe20000000000 */
[----:B------:R-:W-:Y:S01]  /*11e0*/  FSETP.NEU.AND P0, PT, R27, RZ, PT ;  /* 0x000000ff1b00720b */ /* 0x000fe20003f0d000 */
[----:B------:R-:W-:Y:S08]  /*11f0*/  BSSY.RECONVERGENT B0, `(.L_x_3) ;  /* 0x000000d000007945 */ /* 0x000ff00003800200 */
[----:B------:R-:W-:-:S02]  /*1200*/  LOP3.LUT R6, R7, 0x7ff00000, RZ, 0xc0, !PT ;  /* 0x7ff0000007067812 */ /* 0x000fc400078ec0ff */
[----:B------:R-:W-:Y:S02]  /*1210*/  MOV R7, R9 ;  /* 0x0000000900077202 */ /* 0x000fe40000000f00 */
[----:B------:R-:W-:Y:S02]  /*1220*/  ISETP.NE.AND P1, PT, R6, 0x7ff00000, PT ;  /* 0x7ff000000600780c */ /* 0x000fe40003f25270 */
[----:B------:R-:W-:Y:S02]  /*1230*/  MOV R6, R8 ;  /* 0x0000000800067202 */ /* 0x000fe40000000f00 */
[----:B------:R-:W-:-:S09]  /*1240*/  @!P0 CS2R R6, SRZ ;  /* 0x0000000000068805 */ /* 0x000fd2000001ff00 */
[----:B------:R-:W-:Y:S05]  /*1250*/  @P1 BRA `(.L_x_4) ;  /* 0x0000000000181947 */ /* 0x000fea0003800000 */
[----:B------:R-:W-:-:S13]  /*1260*/  FSETP.NAN.AND P0, PT, R27, R27, PT ;  /* 0x0000001b1b00720b */ /* 0x000fda0003f08000 */
[----:B------:R-:W-:Y:S01]  /*1270*/  @P0 DADD R6, R4, 2 ;  /* 0x4000000004060429 */ /* 0x000fe20000000000 */
[----:B------:R-:W-:Y:S10]  /*1280*/  @P0 BRA `(.L_x_4) ;  /* 0x00000000000c0947 */ /* 0x000ff40003800000 */
[----:B------:R-:W-:-:S14]  /*1290*/  DSETP.NEU.AND P0, PT, |R4|, +INF , PT ;  /* 0x7ff000000400742a */ /* 0x000fdc0003f0d200 */
[----:B------:R-:W-:Y:S02]  /*12a0*/  @!P0 MOV R6, 0x0 ;  /* 0x0000000000068802 */ /* 0x000fe40000000f00 */
[----:B------:R-:W-:-:S07]  /*12b0*/  @!P0 MOV R7, 0x7ff00000 ;  /* 0x7ff0000000078802 */ /* 0x000fce0000000f00 */
.L_x_4:
[----:B------:R-:W-:Y:S05]  /*12c0*/  BSYNC.RECONVERGENT B0 ;  /* 0x0000000000007941 */ /* 0x000fea0003800200 */
.L_x_3:
[----:B------:R-:W0:Y:S01]  /*12d0*/  F2F.F32.F64 R6, R6 ;  /* 0x0000000600067310 */ /* 0x000e220000301000 */
[----:B------:R-:W-:Y:S01]  /*12e0*/  MOV R5, 0x3c23d70a ;  /* 0x3c23d70a00057802 */ /* 0x000fe20000000f00 */
[----:B------:R-:W-:Y:S01]  /*12f0*/  BSSY.RECONVERGENT B0, `(.L_x_5) ;  /* 0x000000c000007945 */ /* 0x000fe20003800200 */
[----:B------:R-:W-:-:S03]  /*1300*/  FSETP.NEU.AND P2, PT, R27, 1, PT ;  /* 0x3f8000001b00780b */ /* 0x000fc60003f4d000 */
[----:B------:R-:W-:-:S04]  /*1310*/  FFMA R2, R5, -R26, 1 ;  /* 0x3f80000005027423 */ /* 0x000fc8000000081a */
[----:B------:R-:W-:Y:S01]  /*1320*/  FFMA R2, R2, R5, 0.0099999997764825820923 ;  /* 0x3c23d70a02027423 */ /* 0x000fe20000000005 */
[----:B0-----:R-:W0:Y:S03]  /*1330*/  FCHK P0, R6, 100 ;  /* 0x42c8000006007902 */ /* 0x001e260000000000 */
[----:B------:R-:W-:-:S04]  /*1340*/  FFMA R5, R2, R6, RZ ;  /* 0x0000000602057223 */ /* 0x000fc800000000ff */
[----:B------:R-:W-:-:S04]  /*1350*/  FFMA R4, R5, -100, R6 ;  /* 0xc2c8000005047823 */ /* 0x000fc80000000006 */
[----:B------:R-:W-:Y:S01]  /*1360*/  FFMA R2, R2, R4, R5 ;  /* 0x0000000402027223 */ /* 0x000fe20000000005 */
[----:B0-----:R-:W-:Y:S06]  /*1370*/  @!P0 BRA `(.L_x_6) ;  /* 0x00000000000c8947 */ /* 0x001fec0003800000 */
[----:B------:R-:W-:Y:S02]  /*1380*/  MOV R5, R6 ;  /* 0x0000000600057202 */ /* 0x000fe40000000f00 */
[----:B------:R-:W-:-:S07]  /*1390*/  MOV R4, 0x13b0 ;  /* 0x000013b000047802 */ /* 0x000fce0000000f00 */
[----:B------:R-:W-:Y:S05]  /*13a0*/  CALL.REL.NOINC `($__internal_0_$__cuda_sm3x_div_rn_noftz_f32_slowpath) ;  /* 0x0000001000047944 */ /* 0x000fea0003c00000 */
.L_x_6:
[----:B------:R-:W-:Y:S05]  /*13b0*/  BSYNC.RECONVERGENT B0 ;  /* 0x0000000000007941 */ /* 0x000fea0003800200 */
.L_x_5:
[----:B------:R-:W0:Y:S01]  /*13c0*/  LDCU.64 UR4, c[0x0][0x388] ;  /* 0x00007100ff0477ac */ /* 0x000e220008000a00 */
[----:B------:R-:W-:Y:S02]  /*13d0*/  FSEL R7, R2, 0.0099999997764825820923, P2 ;  /* 0x3c23d70a02077808 */ /* 0x000fe40001000000 */
[C---:B------:R-:W-:Y:S02]  /*13e0*/  IADD3 R9, PT, PT, R3.reuse, 0x4, RZ ;  /* 0x0000000403097810 */ /* 0x040fe40007ffe0ff */
[----:B------:R-:W-:Y:S01]  /*13f0*/  IADD3 R29, PT, PT, R3, 0x8, RZ ;  /* 0x00000008031d7810 */ /* 0x000fe20007ffe0ff */
[C-C-:B------:R-:W-:Y:S01]  /*1400*/  FFMA R15, R7.reuse, 1, R0.reuse ;  /* 0x3f800000070f7823 */ /* 0x140fe20000000000 */
[--C-:B------:R-:W-:Y:S01]  /*1410*/  FFMA R11, RZ, R7, R0.reuse ;  /* 0x00000007ff0b7223 */ /* 0x100fe20000000000 */
[C-C-:B------:R-:W-:Y:S01]  /*1420*/  FFMA R17, R7.reuse, 2, R0.reuse ;  /* 0x4000000007117823 */ /* 0x140fe20000000000 */
[C-C-:B------:R-:W-:Y:S01]  /*1430*/  FFMA R19, R7.reuse, 3, R0.reuse ;  /* 0x4040000007137823 */ /* 0x140fe20000000000 */
[C-C-:B------:R-:W-:Y:S01]  /*1440*/  FFMA R21, R7.reuse, 4, R0.reuse ;  /* 0x4080000007157823 */ /* 0x140fe20000000000 */
[C-C-:B------:R-:W-:Y:S01]  /*1450*/  FFMA R23, R7.reuse, 5, R0.reuse ;  /* 0x40a0000007177823 */ /* 0x140fe20000000000 */
[C-C-:B------:R-:W-:Y:S01]  /*1460*/  FFMA R25, R7.reuse, 6, R0.reuse ;  /* 0x40c0000007197823 */ /* 0x140fe20000000000 */
[C-C-:B------:R-:W-:Y:S01]  /*1470*/  FFMA R27, R7.reuse, 8, R0.reuse ;  /* 0x41000000071b7823 */ /* 0x140fe20000000000 */
[C-C-:B------:R-:W-:Y:S01]  /*1480*/  FFMA R2, R7.reuse, 81, R0.reuse ;  /* 0x42a2000007027823 */ /* 0x140fe20000000000 */
[--C-:B------:R-:W-:Y:S01]  /*1490*/  FFMA R6, R7, 82, R0.reuse ;  /* 0x42a4000007067823 */ /* 0x100fe20000000000 */
[----:B------:R-:W-:Y:S01]  /*14a0*/  IADD3 R24, PT, PT, R3, 0x54, RZ ;  /* 0x0000005403187810 */ /* 0x000fe20007ffe0ff */
[--C-:B------:R-:W-:Y:S01]  /*14b0*/  FFMA R14, R7, 96, R0.reuse ;  /* 0x42c00000070e7823 */ /* 0x100fe20000000000 */
[----:B0-----:R-:W-:Y:S01]  /*14c0*/  UIADD3 UR4, UP0, UPT, UR4, 0x8, URZ ;  /* 0x0000000804047890 */ /* 0x001fe2000ff1e0ff */
[----:B------:R-:W-:Y:S01]  /*14d0*/  IADD3 R26, PT, PT, R3, 0x58, RZ ;  /* 0x00000058031a7810 */ /* 0x000fe20007ffe0ff */
[--C-:B------:R-:W-:Y:S01]  /*14e0*/  FFMA R16, R7, 97, R0.reuse ;  /* 0x42c2000007107823 */ /* 0x100fe20000000000 */
[C---:B------:R-:W-:Y:S01]  /*14f0*/  IADD3 R28, PT, PT, R3.reuse, 0x5c, RZ ;  /* 0x0000005c031c7810 */ /* 0x040fe20007ffe0ff */
[----:B------:R-:W-:Y:S01]  /*1500*/  UIADD3.X UR5, UPT, UPT, URZ, UR5, URZ, UP0, !UPT ;  /* 0x00000005ff057290 */ /* 0x000fe200087fe4ff */
[----:B------:R-:W-:Y:S01]  /*1510*/  IADD3 R20, PT, PT, R3, 0x60, RZ ;  /* 0x0000006003147810 */ /* 0x000fe20007ffe0ff */
[----:B------:R-:W-:Y:S01]  /*1520*/  FFMA R18, R7, 99, R0 ;  /* 0x42c6000007127823 */ /* 0x000fe20000000000 */
[----:B------:R-:W-:-:S03]  /*1530*/  MOV R4, UR4 ;  /* 0x0000000400047c02 */ /* 0x000fc60008000f00 */
[----:B------:R-:W-:-:S03]  /*1540*/  MOV R5, UR5 ;  /* 0x0000000500057c02 */ /* 0x000fc60008000f00 */
[----:B------:R-:W-:-:S04]  /*1550*/  IMAD.WIDE R12, R3, 0x4, R4 ;  /* 0x00000004030c7825 */ /* 0x000fc800078e0204 */
[----:B------:R-:W-:Y:S01]  /*1560*/  IMAD.WIDE R8, R9, 0x4, R4 ;  /* 0x0000000409087825 */ /* 0x000fe200078e0204 */
[----:B------:R0:W-:Y:S04]  /*1570*/  STG.E desc[UR6][R12.64+-0x4], R15 ;  /* 0xfffffc0f0c007986 */ /* 0x0001e8000c101906 */
[----:B------:R1:W-:Y:S04]  /*1580*/  STG.E desc[UR6][R12.64+-0x8], R11 ;  /* 0xfffff80b0c007986 */ /* 0x0003e8000c101906 */
[----:B------:R2:W-:Y:S01]  /*1590*/  STG.E desc[UR6][R12.64], R17 ;  /* 0x000000110c007986 */ /* 0x0005e2000c101906 */
[----:B0-----:R-:W-:-:S03]  /*15a0*/  FFMA R15, R7, 7, R0 ;  /* 0x40e00000070f7823 */ /* 0x001fc60000000000 */
[----:B------:R0:W-:Y:S01]  /*15b0*/  STG.E desc[UR6][R12.64+0x4], R19 ;  /* 0x000004130c007986 */ /* 0x0001e2000c101906 */
[----:B-1----:R-:W-:-:S03]  /*15c0*/  IMAD.WIDE R10, R29, 0x4, R4 ;  /* 0x000000041d0a7825 */ /* 0x002fc600078e0204 */
[----:B------:R1:W-:Y:S01]  /*15d0*/  STG.E desc[UR6][R8.64+-0x8], R21 ;  /* 0xfffff81508007986 */ /* 0x0003e2000c101906 */
[C-C-:B------:R-:W-:Y:S01]  /*15e0*/  FFMA R29, R7.reuse, 78, R0.reuse ;  /* 0x429c0000071d7823 */ /* 0x140fe20000000000 */
[--C-:B--2---:R-:W-:Y:S02]  /*15f0*/  FFMA R17, R7, 9, R0.reuse ;  /* 0x4110000007117823 */ /* 0x104fe40000000000 */
[----:B------:R2:W-:Y:S04]  /*1600*/  STG.E desc[UR6][R8.64+-0x4], R23 ;  /* 0xfffffc1708007986 */ /* 0x0005e8000c101906 */
[----:B------:R3:W-:Y:S01]  /*1610*/  STG.E desc[UR6][R8.64], R25 ;  /* 0x0000001908007986 */ /* 0x0007e2000c101906 */
[----:B0-----:R-:W-:Y:S01]  /*1620*/  IADD3 R13, PT, PT, R3, 0xc, RZ ;  /* 0x0000000c030d7810 */ /* 0x001fe20007ffe0ff */
[----:B------:R-:W-:-:S02]  /*1630*/  FFMA R19, R7, 10, R0 ;  /* 0x4120000007137823 */ /* 0x000fc40000000000 */
[----:B------:R0:W-:Y:S01]  /*1640*/  STG.E desc[UR6][R8.64+0x4], R15 ;  /* 0x0000040f08007986 */ /* 0x0001e2000c101906 */
[----:B-1----:R-:W-:Y:S01]  /*1650*/  FFMA R21, R7, 11, R0 ;  /* 0x4130000007157823 */ /* 0x002fe20000000000 */
[----:B------:R-:W-:Y:S02]  /*1660*/  IMAD.WIDE R12, R13, 0x4, R4 ;  /* 0x000000040d0c7825 */ /* 0x000fe400078e0204 */
[----:B------:R1:W-:Y:S02]  /*1670*/  STG.E desc[UR6][R10.64+-0x4], R17 ;  /* 0xfffffc110a007986 */ /* 0x0003e4000c101906 */
[C-C-:B--2---:R-:W-:Y:S02]  /*1680*/  FFMA R23, R7.reuse, 12, R0.reuse ;  /* 0x4140000007177823 */ /* 0x144fe40000000000 */
[----:B------:R2:W-:Y:S01]  /*1690*/  STG.E desc[UR6][R10.64], R19 ;  /* 0x000000130a007986 */ /* 0x0005e2000c101906 */
[--C-:B---3--:R-:W-:Y:S01]  /*16a0*/  FFMA R25, R7, 13, R0.reuse ;  /* 0x4150000007197823 */ /* 0x108fe20000000000 */
[----:B0-----:R-:W-:Y:S01]  /*16b0*/  IADD3 R9, PT, PT, R3, 0x10, RZ ;  /* 0x0000001003097810 */ /* 0x001fe20007ffe0ff */
[C-C-:B------:R-:W-:Y:S01]  /*16c0*/  FFMA R15, R7.reuse, 14, R0.reuse ;  /* 0x41600000070f7823 */ /* 0x140fe20000000000 */
[----:B------:R0:W-:Y:S01]  /*16d0*/  STG.E desc[UR6][R10.64+-0x8], R27 ;  /* 0xfffff81b0a007986 */ /* 0x0001e2000c101906 */
[----:B-1----:R-:W-:-:S02]  /*16e0*/  FFMA R17, R7, 15, R0 ;  /* 0x4170000007117823 */ /* 0x002fc40000000000 */
[----:B------:R-:W-:Y:S01]  /*16f0*/  IMAD.WIDE R8, R9, 0x4, R4 ;  /* 0x0000000409087825 */ /* 0x000fe200078e0204 */
[----:B------:R1:W-:Y:S03]  /*1700*/  STG.E desc[UR6][R10.64+0x4], R21 ;  /* 0x000004150a007986 */ /* 0x0003e6000c101906 */
[C-C-:B--2---:R-:W-:Y:S01]  /*1710*/  FFMA R19, R7.reuse, 17, R0.reuse ;  /* 0x4188000007137823 */ /* 0x144fe20000000000 */
[----:B------:R2:W-:Y:S04]  /*1720*/  STG.E desc[UR6][R12.64+-0x8], R23 ;  /* 0xfffff8170c007986 */ /* 0x0005e8000c101906 */
[----:B------:R3:W-:Y:S01]  /*1730*/  STG.E desc[UR6][R12.64+-0x4], R25 ;  /* 0xfffffc190c007986 */ /* 0x0007e2000c101906 */
[----:B0-----:R-:W-:Y:S01]  /*1740*/  FFMA R27, R7, 16, R0 ;  /* 0x41800000071b7823 */ /* 0x001fe20000000000 */
[----:B-1----:R-:W-:-:S02]  /*1750*/  IADD3 R11, PT, PT, R3, 0x14, RZ ;  /* 0x00000014030b7810 */ /* 0x002fc40007ffe0ff */
[----:B------:R0:W-:Y:S01]  /*1760*/  STG.E desc[UR6][R12.64], R15 ;  /* 0x0000000f0c007986 */ /* 0x0001e2000c101906 */
[C-C-:B------:R-:W-:Y:S01]  /*1770*/  FFMA R21, R7.reuse, 18, R0.reuse ;  /* 0x4190000007157823 */ /* 0x140fe20000000000 */
[----:B--2---:R-:W-:Y:S02]  /*1780*/  FFMA R23, R7, 19, R0 ;  /* 0x4198000007177823 */ /* 0x004fe40000000000 */
[----:B------:R1:W-:Y:S01]  /*1790*/  STG.E desc[UR6][R12.64+0x4], R17 ;  /* 0x000004110c007986 */ /* 0x0003e2000c101906 */
[----:B------:R-:W-:-:S04]  /*17a0*/  IMAD.WIDE R10, R11, 0x4, R4 ;  /* 0x000000040b0a7825 */ /* 0x000fc800078e0204 */
[C-C-:B---3--:R-:W-:Y:S01]  /*17b0*/  FFMA R25, R7.reuse, 20, R0.reuse ;  /* 0x41a0000007197823 */ /* 0x148fe20000000000 */
[----:B------:R2:W-:Y:S01]  /*17c0*/  STG.E desc[UR6][R8.64+-0x4], R19 ;  /* 0xfffffc1308007986 */ /* 0x0005e2000c101906 */
[----:B0-----:R-:W-:-:S03]  /*17d0*/  FFMA R15, R7, 21, R0 ;  /* 0x41a80000070f7823 */ /* 0x001fc60000000000 */
[----:B------:R0:W-:Y:S01]  /*17e0*/  STG.E desc[UR6][R8.64], R21 ;  /* 0x0000001508007986 */ /* 0x0001e2000c101906 */
[----:B-1----:R-:W-:Y:S01]  /*17f0*/  IADD3 R13, PT, PT, R3, 0x18, RZ ;  /* 0x00000018030d7810 */ /* 0x002fe20007ffe0ff */
[C-C-:B------:R-:W-:Y:S02]  /*1800*/  FFMA R17, R7.reuse, 22, R0.reuse ;  /* 0x41b0000007117823 */ /* 0x140fe40000000000 */
[----:B------:R1:W-:Y:S01]  /*1810*/  STG.E desc[UR6][R8.64+-0x8], R27 ;  /* 0xfffff81b08007986 */ /* 0x0003e2000c101906 */
[----:B--2---:R-:W-:Y:S01]  /*1820*/  FFMA R19, R7, 23, R0 ;  /* 0x41b8000007137823 */ /* 0x004fe20000000000 */
[----:B------:R-:W-:Y:S02]  /*1830*/  IMAD.WIDE R12, R13, 0x4, R4 ;  /* 0x000000040d0c7825 */ /* 0x000fe400078e0204 */
[----:B------:R2:W-:Y:S02]  /*1840*/  STG.E desc[UR6][R8.64+0x4], R23 ;  /* 0x0000041708007986 */ /* 0x0005e4000c101906 */
[----:B0-----:R-:W-:-:S02]  /*1850*/  FFMA R21, R7, 25, R0 ;  /* 0x41c8000007157823 */ /* 0x001fc40000000000 */
[----:B------:R0:W-:Y:S04]  /*1860*/  STG.E desc[UR6][R10.64+-0x8], R25 ;  /* 0xfffff8190a007986 */ /* 0x0001e8000c101906 */
[----:B------:R3:W-:Y:S01]  /*1870*/  STG.E desc[UR6][R10.64+-0x4], R15 ;  /* 0xfffffc0f0a007986 */ /* 0x0007e2000c101906 */
[----:B-1----:R-:W-:-:S03]  /*1880*/  FFMA R27, R7, 24, R0 ;  /* 0x41c00000071b7823 */ /* 0x002fc60000000000 */
[----:B------:R1:W-:Y:S01]  /*1890*/  STG.E desc[UR6][R10.64], R17 ;  /* 0x000000110a007986 */ /* 0x0003e2000c101906 */
[----:B--2---:R-:W-:Y:S01]  /*18a0*/  IADD3 R9, PT, PT, R3, 0x1c, RZ ;  /* 0x0000001c03097810 */ /* 0x004fe20007ffe0ff */
[C-C-:B------:R-:W-:Y:S02]  /*18b0*/  FFMA R23, R7.reuse, 26, R0.reuse ;  /* 0x41d0000007177823 */ /* 0x140fe40000000000 */
[----:B------:R2:W-:Y:S01]  /*18c0*/  STG.E desc[UR6][R10.64+0x4], R19 ;  /* 0x000004130a007986 */ /* 0x0005e2000c101906 */
[----:B0-----:R-:W-:Y:S01]  /*18d0*/  FFMA R25, R7, 28, R0 ;  /* 0x41e0000007197823 */ /* 0x001fe20000000000 */
[----:B------:R-:W-:-:S04]  /*18e0*/  IMAD.WIDE R8, R9, 0x4, R4 ;  /* 0x0000000409087825 */ /* 0x000fc800078e0204 */
[C-C-:B---3--:R-:W-:Y:S01]  /*18f0*/  FFMA R15, R7.reuse, 27, R0.reuse ;  /* 0x41d80000070f7823 */ /* 0x148fe20000000000 */
[----:B------:R0:W-:Y:S01]  /*1900*/  STG.E desc[UR6][R12.64+-0x4], R21 ;  /* 0xfffffc150c007986 */ /* 0x0001e2000c101906 */
[----:B-1----:R-:W-:-:S03]  /*1910*/  FFMA R17, R7, 29, R0 ;  /* 0x41e8000007117823 */ /* 0x002fc60000000000 */
[----:B------:R1:W-:Y:S01]  /*1920*/  STG.E desc[UR6][R12.64], R23 ;  /* 0x000000170c007986 */ /* 0x0003e2000c101906 */
[----:B--2---:R-:W-:Y:S01]  /*1930*/  IADD3 R11, PT, PT, R3, 0x20, RZ ;  /* 0x00000020030b7810 */ /* 0x004fe20007ffe0ff */
[C-C-:B------:R-:W-:Y:S02]  /*1940*/  FFMA R19, R7.reuse, 30, R0.reuse ;  /* 0x41f0000007137823 */ /* 0x140fe40000000000 */
[----:B------:R2:W-:Y:S01]  /*1950*/  STG.E desc[UR6][R12.64+-0x8], R27 ;  /* 0xfffff81b0c007986 */ /* 0x0005e2000c101906 */
[----:B0-----:R-:W-:-:S03]  /*1960*/  FFMA R21, R7, 31, R0 ;  /* 0x41f8000007157823 */ /* 0x001fc60000000000 */
[----:B------:R0:W-:Y:S01]  /*1970*/  STG.E desc[UR6][R12.64+0x4], R15 ;  /* 0x0000040f0c007986 */ /* 0x0001e2000c101906 */
[----:B------:R-:W-:-:S04]  /*1980*/  IMAD.WIDE R10, R11, 0x4, R4 ;  /* 0x000000040b0a7825 */ /* 0x000fc800078e0204 */
[C-C-:B-1----:R-:W-:Y:S01]  /*1990*/  FFMA R23, R7.reuse, 33, R0.reuse ;  /* 0x4204000007177823 */ /* 0x142fe20000000000 */
[----:B------:R1:W-:Y:S04]  /*19a0*/  STG.E desc[UR6][R8.64+-0x8], R25 ;  /* 0xfffff81908007986 */ /* 0x0003e8000c101906 */
[----:B------:R3:W-:Y:S01]  /*19b0*/  STG.E desc[UR6][R8.64+-0x4], R17 ;  /* 0xfffffc1108007986 */ /* 0x0007e2000c101906 */
[--C-:B--2---:R-:W-:Y:S01]  /*19c0*/  FFMA R27, R7, 32, R0.reuse ;  /* 0x42000000071b7823 */ /* 0x104fe20000000000 */
[----:B0-----:R-:W-:Y:S02]  /*19d0*/  IADD3 R13, PT, PT, R3, 0x24, RZ ;  /* 0x00000024030d7810 */ /* 0x001fe40007ffe0ff */
[----:B------:R0:W-:Y:S01]  /*19e0*/  STG.E desc[UR6][R8.64], R19 ;  /* 0x0000001308007986 */ /* 0x0001e2000c101906 */
[C-C-:B------:R-:W-:Y:S01]  /*19f0*/  FFMA R15, R7.reuse, 34, R0.reuse ;  /* 0x42080000070f7823 */ /* 0x140fe20000000000 */
[----:B-1----:R-:W-:-:S02]  /*1a00*/  FFMA R25, R7, 36, R0 ;  /* 0x4210000007197823 */ /* 0x002fc40000000000 */
        /* <DEDUP_REMOVED lines=107> */
[C-C-:B------:R-:W-:Y:S01]  /*20c0*/  FFMA R21, R7.reuse, 79, R0.reuse ;  /* 0x429e000007157823 */ /* 0x140fe20000000000 */
[C-C-:B------:R-:W-:Y:S01]  /*20d0*/  FFMA R10, R7.reuse, 83, R0.reuse ;  /* 0x42a60000070a7823 */ /* 0x140fe20000000000 */
[----:B------:R2:W-:Y:S01]  /*20e0*/  STG.E desc[UR6][R12.64], R15 ;  /* 0x0000000f0c007986 */ /* 0x0005e2000c101906 */
[----:B0-----:R-:W-:-:S03]  /*20f0*/  FFMA R27, R7, 80, R0 ;  /* 0x42a00000071b7823 */ /* 0x001fc60000000000 */
[----:B------:R0:W-:Y:S01]  /*2100*/  STG.E desc[UR6][R12.64+0x4], R17 ;  /* 0x000004110c007986 */ /* 0x0001e2000c101906 */
[----:B-1----:R-:W-:-:S04]  /*2110*/  IMAD.WIDE R22, R11, 0x4, R4 ;  /* 0x000000040b167825 */ /* 0x002fc800078e0204 */
[C-C-:B------:R-:W-:Y:S01]  /*2120*/  FFMA R11, R7.reuse, 84, R0.reuse ;  /* 0x42a80000070b7823 */ /* 0x140fe20000000000 */
[----:B------:R1:W-:Y:S04]  /*2130*/  STG.E desc[UR6][R8.64+-0x8], R25 ;  /* 0xfffff81908007986 */ /* 0x0003e8000c101906 */
[----:B------:R3:W-:Y:S01]  /*2140*/  STG.E desc[UR6][R8.64+-0x4], R19 ;  /* 0xfffffc1308007986 */ /* 0x0007e2000c101906 */
[----:B--2---:R-:W-:-:S03]  /*2150*/  FFMA R15, R7, 86, R0 ;  /* 0x42ac0000070f7823 */ /* 0x004fc60000000000 */
[----:B------:R2:W-:Y:S01]  /*2160*/  STG.E desc[UR6][R8.64], R29 ;  /* 0x0000001d08007986 */ /* 0x0005e2000c101906 */
[C-C-:B0-----:R-:W-:Y:S01]  /*2170*/  FFMA R13, R7.reuse, 85, R0.reuse ;  /* 0x42aa0000070d7823 */ /* 0x141fe20000000000 */
[C-C-:B------:R-:W-:Y:S01]  /*2180*/  FFMA R17, R7.reuse, 87, R0.reuse ;  /* 0x42ae000007117823 */ /* 0x140fe20000000000 */
[C-C-:B------:R-:W-:Y:S01]  /*2190*/  FFMA R12, R7.reuse, 95, R0.reuse ;  /* 0x42be0000070c7823 */ /* 0x140fe20000000000 */
[----:B------:R0:W-:Y:S01]  /*21a0*/  STG.E desc[UR6][R8.64+0x4], R21 ;  /* 0x0000041508007986 */ /* 0x0001e2000c101906 */
[----:B-1----:R-:W-:-:S03]  /*21b0*/  FFMA R25, R7, 91, R0 ;  /* 0x42b6000007197823 */ /* 0x002fc60000000000 */
[----:B------:R1:W-:Y:S01]  /*21c0*/  STG.E desc[UR6][R22.64+-0x8], R27 ;  /* 0xfffff81b16007986 */ /* 0x0003e2000c101906 */
[----:B---3--:R-:W-:-:S03]  /*21d0*/  FFMA R19, R7, 88, R0 ;  /* 0x42b0000007137823 */ /* 0x008fc60000000000 */
[----:B------:R3:W-:Y:S01]  /*21e0*/  STG.E desc[UR6][R22.64+-0x4], R2 ;  /* 0xfffffc0216007986 */ /* 0x0007e2000c101906 */
[----:B--2---:R-:W-:-:S03]  /*21f0*/  FFMA R29, R7, 93, R0 ;  /* 0x42ba0000071d7823 */ /* 0x004fc60000000000 */
[----:B------:R-:W-:Y:S01]  /*2200*/  STG.E desc[UR6][R22.64], R6 ;  /* 0x0000000616007986 */ /* 0x000fe2000c101906 */
[C---:B0-----:R-:W-:Y:S01]  /*2210*/  FFMA R21, R7.reuse, 89, R0 ;  /* 0x42b2000007157823 */ /* 0x041fe20000000000 */
[----:B------:R-:W-:Y:S02]  /*2220*/  IMAD.WIDE R8, R28, 0x4, R4 ;  /* 0x000000041c087825 */ /* 0x000fe400078e0204 */
[----:B------:R0:W-:Y:S02]  /*2230*/  STG.E desc[UR6][R22.64+0x4], R10 ;  /* 0x0000040a16007986 */ /* 0x0001e4000c101906 */
[----:B-1----:R-:W-:Y:S01]  /*2240*/  FFMA R27, R7, 92, R0 ;  /* 0x42b80000071b7823 */ /* 0x002fe20000000000 */
[----:B---3--:R-:W-:-:S05]  /*2250*/  IMAD.WIDE R2, R24, 0x4, R4 ;  /* 0x0000000418027825 */ /* 0x008fca00078e0204 */
[----:B------:R-:W-:Y:S01]  /*2260*/  STG.E desc[UR6][R2.64+-0x8], R11 ;  /* 0xfffff80b02007986 */ /* 0x000fe2000c101906 */
[C-C-:B0-----:R-:W-:Y:S01]  /*2270*/  FFMA R23, R7.reuse, 90, R0.reuse ;  /* 0x42b4000007177823 */ /* 0x141fe20000000000 */
[C-C-:B------:R-:W-:Y:S01]  /*2280*/  FFMA R10, R7.reuse, 94, R0.reuse ;  /* 0x42bc0000070a7823 */ /* 0x140fe20000000000 */
[----:B------:R-:W-:Y:S01]  /*2290*/  FFMA R0, R7, 98, R0 ;  /* 0x42c4000007007823 */ /* 0x000fe20000000000 */
[--C-:B------:R-:W-:Y:S01]  /*22a0*/  IMAD.WIDE R6, R26, 0x4, R4.reuse ;  /* 0x000000041a067825 */ /* 0x100fe200078e0204 */
[----:B------:R-:W-:Y:S03]  /*22b0*/  STG.E desc[UR6][R2.64+-0x4], R13 ;  /* 0xfffffc0d02007986 */ /* 0x000fe6000c101906 */
[----:B------:R-:W-:Y:S01]  /*22c0*/  IMAD.WIDE R4, R20, 0x4, R4 ;  /* 0x0000000414047825 */ /* 0x000fe200078e0204 */
[----:B------:R-:W-:Y:S04]  /*22d0*/  STG.E desc[UR6][R2.64], R15 ;  /* 0x0000000f02007986 */ /* 0x000fe8000c101906 */
        /* <DEDUP_REMOVED lines=12> */
[----:B------:R-:W-:Y:S01]  /*23a0*/  STG.E desc[UR6][R4.64+0x4], R18 ;  /* 0x0000041204007986 */ /* 0x000fe2000c101906 */
[----:B------:R-:W-:Y:S05]  /*23b0*/  EXIT ;  /* 0x000000000000794d */ /* 0x000fea0003800000 */
        .weak           $__internal_0_$__cuda_sm3x_div_rn_noftz_f32_slowpath
        .type           $__internal_0_$__cuda_sm3x_div_rn_noftz_f32_slowpath,@function
        .size           $__internal_0_$__cuda_sm3x_div_rn_noftz_f32_slowpath,($_Z10prediccionPfS_$__internal_accurate_pow - $__internal_0_$__cuda_sm3x_div_rn_noftz_f32_slowpath)
$__internal_0_$__cuda_sm3x_div_rn_noftz_f32_slowpath:
[----:B------:R-:W-:Y:S01]  /*23c0*/  SHF.R.U32.HI R6, RZ, 0x17, R26 ;  /* 0x00000017ff067819 */ /* 0x000fe2000001161a */
[----:B------:R-:W-:Y:S01]  /*23d0*/  BSSY.RECONVERGENT B1, `(.L_x_7) ;  /* 0x0000064000017945 */ /* 0x000fe20003800200 */
[----:B------:R-:W-:Y:S01]  /*23e0*/  SHF.R.U32.HI R2, RZ, 0x17, R5 ;  /* 0x00000017ff027819 */ /* 0x000fe20000011605 */
[----:B------:R-:W-:Y:S01]  /*23f0*/  HFMA2 R8, -RZ, RZ, 3.390625, 0 ;  /* 0x42c80000ff087431 */ /* 0x000fe200000001ff */
[----:B------:R-:W-:Y:S02]  /*2400*/  LOP3.LUT R6, R6, 0xff, RZ, 0xc0, !PT ;  /* 0x000000ff06067812 */ /* 0x000fe400078ec0ff */
[----:B------:R-:W-:Y:S02]  /*2410*/  LOP3.LUT R12, R2, 0xff, RZ, 0xc0, !PT ;  /* 0x000000ff020c7812 */ /* 0x000fe400078ec0ff */
[----:B------:R-:W-:Y:S02]  /*2420*/  IADD3 R9, PT, PT, R6, -0x1, RZ ;  /* 0xffffffff06097810 */ /* 0x000fe40007ffe0ff */
[----:B------:R-:W-:-:S02]  /*2430*/  IADD3 R10, PT, PT, R12, -0x1, RZ ;  /* 0xffffffff0c0a7810 */ /* 0x000fc40007ffe0ff */
[----:B------:R-:W-:-:S04]  /*2440*/  ISETP.GT.U32.AND P0, PT, R9, 0xfd, PT ;  /* 0x000000fd0900780c */ /* 0x000fc80003f04070 */
[----:B------:R-:W-:-:S13]  /*2450*/  ISETP.GT.U32.OR P0, PT, R10, 0xfd, P0 ;  /* 0x000000fd0a00780c */ /* 0x000fda0000704470 */
[----:B------:R-:W-:Y:S01]  /*2460*/  @!P0 MOV R7, RZ ;  /* 0x000000ff00078202 */ /* 0x000fe20000000f00 */
[----:B------:R-:W-:Y:S06]  /*2470*/  @!P0 BRA `(.L_x_8) ;  /* 0x0000000000608947 */ /* 0x000fec0003800000 */
[----:B------:R-:W-:Y:S02]  /*2480*/  MOV R2, 0x42c80000 ;  /* 0x42c8000000027802 */ /* 0x000fe40000000f00 */
[----:B------:R-:W-:Y:S02]  /*2490*/  FSETP.GTU.FTZ.AND P0, PT, |R5|, +INF , PT ;  /* 0x7f8000000500780b */ /* 0x000fe40003f1c200 */
[----:B------:R-:W-:-:S04]  /*24a0*/  FSETP.GTU.FTZ.AND P1, PT, |R2|, +INF , PT ;  /* 0x7f8000000200780b */ /* 0x000fc80003f3c200 */
[----:B------:R-:W-:-:S13]  /*24b0*/  PLOP3.LUT P0, PT, P0, P1, PT, 0xf8, 0x8f ;  /* 0x00000000008f781c */ /* 0x000fda0000703f70 */
[----:B------:R-:W-:Y:S05]  /*24c0*/  @P0 BRA `(.L_x_9) ;  /* 0x00000004004c0947 */ /* 0x000fea0003800000 */
[----:B------:R-:W-:-:S13]  /*24d0*/  LOP3.LUT P0, RZ, R8, 0x7fffffff, R5, 0xc8, !PT ;  /* 0x7fffffff08ff7812 */ /* 0x000fda000780c805 */
[----:B------:R-:W-:Y:S05]  /*24e0*/  @!P0 BRA `(.L_x_10) ;  /* 0x00000004003c8947 */ /* 0x000fea0003800000 */
[C---:B------:R-:W-:Y:S02]  /*24f0*/  FSETP.NEU.FTZ.AND P3, PT, |R5|.reuse, +INF , PT ;  /* 0x7f8000000500780b */ /* 0x040fe40003f7d200 */
[----:B------:R-:W-:Y:S02]  /*2500*/  FSETP.NEU.FTZ.AND P1, PT, |R2|, +INF , PT ;  /* 0x7f8000000200780b */ /* 0x000fe40003f3d200 */
[----:B------:R-:W-:-:S11]  /*2510*/  FSETP.NEU.FTZ.AND P0, PT, |R5|, +INF , PT ;  /* 0x7f8000000500780b */ /* 0x000fd60003f1d200 */
[----:B------:R-:W-:Y:S05]  /*2520*/  @!P1 BRA !P3, `(.L_x_10) ;  /* 0x00000004002c9947 */ /* 0x000fea0005800000 */
[----:B------:R-:W-:-:S04]  /*2530*/  LOP3.LUT P3, RZ, R5, 0x7fffffff, RZ, 0xc0, !PT ;  /* 0x7fffffff05ff7812 */ /* 0x000fc8000786c0ff */
[----:B------:R-:W-:-:S13]  /*2540*/  PLOP3.LUT P1, PT, P1, P3, PT, 0x2f, 0xf2 ;  /* 0x0000000000f2781c */ /* 0x000fda0000f26577 */
[----:B------:R-:W-:Y:S05]  /*2550*/  @P1 BRA `(.L_x_11) ;  /* 0x0000000400181947 */ /* 0x000fea0003800000 */
[----:B------:R-:W-:-:S04]  /*2560*/  LOP3.LUT P1, RZ, R8, 0x7fffffff, RZ, 0xc0, !PT ;  /* 0x7fffffff08ff7812 */ /* 0x000fc8000782c0ff */
[----:B------:R-:W-:-:S13]  /*2570*/  PLOP3.LUT P0, PT, P0, P1, PT, 0x2f, 0xf2 ;  /* 0x0000000000f2781c */ /* 0x000fda0000702577 */
[----:B------:R-:W-:Y:S05]  /*2580*/  @P0 BRA `(.L_x_12) ;  /* 0x0000000400000947 */ /* 0x000fea0003800000 */
[----:B------:R-:W-:Y:S02]  /*2590*/  ISETP.GE.AND P0, PT, R10, RZ, PT ;  /* 0x000000ff0a00720c */ /* 0x000fe40003f06270 */
[----:B------:R-:W-:-:S11]  /*25a0*/  ISETP.GE.AND P1, PT, R9, RZ, PT ;  /* 0x000000ff0900720c */ /* 0x000fd60003f26270 */
[----:B------:R-:W-:Y:S01]  /*25b0*/  @P0 MOV R7, RZ ;  /* 0x000000ff00070202 */ /* 0x000fe20000000f00 */
[----:B------:R-:W-:Y:S01]  /*25c0*/  @!P0 FFMA R5, R5, 1.84467440737095516160e+19, RZ ;  /* 0x5f80000005058823 */ /* 0x000fe200000000ff */
[----:B------:R-:W-:Y:S01]  /*25d0*/  @!P0 MOV R7, 0xffffffc0 ;  /* 0xffffffc000078802 */ /* 0x000fe20000000f00 */
[----:B------:R-:W-:-:S03]  /*25e0*/  @!P1 FFMA R8, R2, 1.84467440737095516160e+19, RZ ;  /* 0x5f80000002089823 */ /* 0x000fc600000000ff */
[----:B------:R-:W-:-:S07]  /*25f0*/  @!P1 IADD3 R7, PT, PT, R7, 0x40, RZ ;  /* 0x0000004007079810 */ /* 0x000fce0007ffe0ff */
.L_x_8:
[----:B------:R-:W-:Y:S01]  /*2600*/  LEA R9, R6, 0xc0800000, 0x17 ;  /* 0xc080000006097811 */ /* 0x000fe200078eb8ff */
[----:B------:R-:W-:Y:S03]  /*2610*/  BSSY.RECONVERGENT B2, `(.L_x_13) ;  /* 0x0000036000027945 */ /* 0x000fe60003800200 */
[----:B------:R-:W-:Y:S02]  /*2620*/  IADD3 R9, PT, PT, -R9, R8, RZ ;  /* 0x0000000809097210 */ /* 0x000fe40007ffe1ff */
[----:B------:R-:W-:Y:S02]  /*2630*/  IADD3 R8, PT, PT, R12, -0x7f, RZ ;  /* 0xffffff810c087810 */ /* 0x000fe40007ffe0ff */
[----:B------:R-:W0:Y:S01]  /*2640*/  MUFU.RCP R10, R9 ;  /* 0x00000009000a7308 */ /* 0x000e220000001000 */
[----:B------:R-:W-:Y:S01]  /*2650*/  FADD.FTZ R11, -R9, -RZ ;  /* 0x800000ff090b7221 */ /* 0x000fe20000010100 */
[C---:B------:R-:W-:Y:S01]  /*2660*/  IADD3 R6, PT, PT, R8.reuse, 0x7f, -R6 ;  /* 0x0000007f08067810 */ /* 0x040fe20007ffe806 */
[----:B------:R-:W-:-:S03]  /*2670*/  IMAD R2, R8, -0x800000, R5 ;  /* 0xff80000008027824 */ /* 0x000fc600078e0205 */
[----:B------:R-:W-:Y:S01]  /*2680*/  IADD3 R6, PT, PT, R6, R7, RZ ;  /* 0x0000000706067210 */ /* 0x000fe20007ffe0ff */
[----:B0-----:R-:W-:-:S04]  /*2690*/  FFMA R13, R10, R11, 1 ;  /* 0x3f8000000a0d7423 */ /* 0x001fc8000000000b */
[----:B------:R-:W-:-:S04]  /*26a0*/  FFMA R12, R10, R13, R10 ;  /* 0x0000000d0a0c7223 */ /* 0x000fc8000000000a */
[----:B------:R-:W-:-:S04]  /*26b0*/  FFMA R5, R2, R12, RZ ;  /* 0x0000000c02057223 */ /* 0x000fc800000000ff */
[----:B------:R-:W-:-:S04]  /*26c0*/  FFMA R10, R11, R5, R2 ;  /* 0x000000050b0a7223 */ /* 0x000fc80000000002 */
[----:B------:R-:W-:-:S04]  /*26d0*/  FFMA R13, R12, R10, R5 ;  /* 0x0000000a0c0d7223 */ /* 0x000fc80000000005 */
[----:B------:R-:W-:-:S04]  /*26e0*/  FFMA R10, R11, R13, R2 ;  /* 0x0000000d0b0a7223 */ /* 0x000fc80000000002 */
[----:B------:R-:W-:-:S05]  /*26f0*/  FFMA R2, R12, R10, R13 ;  /* 0x0000000a0c027223 */ /* 0x000fca000000000d */
[----:B------:R-:W-:-:S04]  /*2700*/  SHF.R.U32.HI R5, RZ, 0x17, R2 ;  /* 0x00000017ff057819 */ /* 0x000fc80000011602 */
[----:B------:R-:W-:-:S04]  /*2710*/  LOP3.LUT R5, R5, 0xff, RZ, 0xc0, !PT ;  /* 0x000000ff05057812 */ /* 0x000fc800078ec0ff */
[----:B------:R-:W-:-:S04]  /*2720*/  IADD3 R9, PT, PT, R5, R6, RZ ;  /* 0x0000000605097210 */ /* 0x000fc80007ffe0ff */
[----:B------:R-:W-:-:S04]  /*2730*/  IADD3 R5, PT, PT, R9, -0x1, RZ ;  /* 0xffffffff09057810 */ /* 0x000fc80007ffe0ff */
[----:B------:R-:W-:-:S13]  /*2740*/  ISETP.GE.U32.AND P0, PT, R5, 0xfe, PT ;  /* 0x000000fe0500780c */ /* 0x000fda0003f06070 */
[----:B------:R-:W-:Y:S05]  /*2750*/  @!P0 BRA `(.L_x_14) ;  /* 0x0000000000808947 */ /* 0x000fea0003800000 */
[----:B------:R-:W-:-:S13]  /*2760*/  ISETP.GT.AND P0, PT, R9, 0xfe, PT ;  /* 0x000000fe0900780c */ /* 0x000fda0003f04270 */
[----:B------:R-:W-:Y:S05]  /*2770*/  @P0 BRA `(.L_x_15) ;  /* 0x00000000006c0947 */ /* 0x000fea0003800000 */
[----:B------:R-:W-:-:S13]  /*2780*/  ISETP.GE.AND P0, PT, R9, 0x1, PT ;  /* 0x000000010900780c */ /* 0x000fda0003f06270 */
[----:B------:R-:W-:Y:S05]  /*2790*/  @P0 BRA `(.L_x_16) ;  /* 0x0000000000740947 */ /* 0x000fea0003800000 */
[----:B------:R-:W-:Y:S02]  /*27a0*/  ISETP.GE.AND P0, PT, R9, -0x18, PT ;  /* 0xffffffe80900780c */ /* 0x000fe40003f06270 */
[----:B------:R-:W-:-:S11]  /*27b0*/  LOP3.LUT R2, R2, 0x80000000, RZ, 0xc0, !PT ;  /* 0x8000000002027812 */ /* 0x000fd600078ec0ff */
[----:B------:R-:W-:Y:S05]  /*27c0*/  @!P0 BRA `(.L_x_16) ;  /* 0x0000000000688947 */ /* 0x000fea0003800000 */
[CCC-:B------:R-:W-:Y:S01]  /*27d0*/  FFMA.RZ R5, R12.reuse, R10.reuse, R13.reuse ;  /* 0x0000000a0c057223 */ /* 0x1c0fe2000000c00d */
[C---:B------:R-:W-:Y:S01]  /*27e0*/  IADD3 R8, PT, PT, R9.reuse, 0x20, RZ ;  /* 0x0000002009087810 */ /* 0x040fe20007ffe0ff */
[CCC-:B------:R-:W-:Y:S01]  /*27f0*/  FFMA.RM R6, R12.reuse, R10.reuse, R13.reuse ;  /* 0x0000000a0c067223 */ /* 0x1c0fe2000000400d */
[----:B------:R-:W-:Y:S02]  /*2800*/  ISETP.NE.AND P3, PT, R9, RZ, PT ;  /* 0x000000ff0900720c */ /* 0x000fe40003f65270 */
[----:B------:R-:W-:Y:S01]  /*2810*/  LOP3.LUT R7, R5, 0x7fffff, RZ, 0xc0, !PT ;  /* 0x007fffff05077812 */ /* 0x000fe200078ec0ff */
[----:B------:R-:W-:Y:S01]  /*2820*/  FFMA.RP R5, R12, R10, R13 ;  /* 0x0000000a0c057223 */ /* 0x000fe2000000800d */
[----:B------:R-:W-:Y:S02]  /*2830*/  ISETP.NE.AND P1, PT, R9, RZ, PT ;  /* 0x000000ff0900720c */ /* 0x000fe40003f25270 */
[----:B------:R-:W-:Y:S02]  /*2840*/  LOP3.LUT R7, R7, 0x800000, RZ, 0xfc, !PT ;  /* 0x0080000007077812 */ /* 0x000fe400078efcff */
[----:B------:R-:W-:-:S02]  /*2850*/  IADD3 R9, PT, PT, -R9, RZ, RZ ;  /* 0x000000ff09097210 */ /* 0x000fc40007ffe1ff */
[----:B------:R-:W-:Y:S02]  /*2860*/  SHF.L.U32 R8, R7, R8, RZ ;  /* 0x0000000807087219 */ /* 0x000fe400000006ff */
[----:B------:R-:W-:Y:S02]  /*2870*/  FSETP.NEU.FTZ.AND P0, PT, R5, R6, PT ;  /* 0x000000060500720b */ /* 0x000fe40003f1d000 */
[----:B------:R-:W-:Y:S02]  /*2880*/  SEL R6, R9, RZ, P3 ;  /* 0x000000ff09067207 */ /* 0x000fe40001800000 */
[----:B------:R-:W-:Y:S02]  /*2890*/  ISETP.NE.AND P1, PT, R8, RZ, P1 ;  /* 0x000000ff0800720c */ /* 0x000fe40000f25270 */
[----:B------:R-:W-:Y:S02]  /*28a0*/  SHF.R.U32.HI R6, RZ, R6, R7 ;  /* 0x00000006ff067219 */ /* 0x000fe40000011607 */
[----:B------:R-:W-:-:S02]  /*28b0*/  PLOP3.LUT P0, PT, P0, P1, PT, 0xf8, 0x8f ;  /* 0x00000000008f781c */ /* 0x000fc40000703f70 */
[----:B------:R-:W-:Y:S02]  /*28c0*/  SHF.R.U32.HI R8, RZ, 0x1, R6 ;  /* 0x00000001ff087819 */ /* 0x000fe40000011606 */
[----:B------:R-:W-:-:S04]  /*28d0*/  SEL R5, RZ, 0x1, !P0 ;  /* 0x00000001ff057807 */ /* 0x000fc80004000000 */
[----:B------:R-:W-:-:S04]  /*28e0*/  LOP3.LUT R5, R5, 0x1, R8, 0xf8, !PT ;  /* 0x0000000105057812 */ /* 0x000fc800078ef808 */
[----:B------:R-:W-:-:S04]  /*28f0*/  LOP3.LUT R5, R5, R6, RZ, 0xc0, !PT ;  /* 0x0000000605057212 */ /* 0x000fc800078ec0ff */
[----:B------:R-:W-:-:S04]  /*2900*/  IADD3 R5, PT, PT, R8, R5, RZ ;  /* 0x0000000508057210 */ /* 0x000fc80007ffe0ff */
[----:B------:R-:W-:Y:S01]  /*2910*/  LOP3.LUT R2, R5, R2, RZ, 0xfc, !PT ;  /* 0x0000000205027212 */ /* 0x000fe200078efcff */
[----:B------:R-:W-:Y:S06]  /*2920*/  BRA `(.L_x_16) ;  /* 0x0000000000107947 */ /* 0x000fec0003800000 */
.L_x_15:
[----:B------:R-:W-:-:S04]  /*2930*/  LOP3.LUT R2, R2, 0x80000000, RZ, 0xc0, !PT ;  /* 0x8000000002027812 */ /* 0x000fc800078ec0ff */
[----:B------:R-:W-:Y:S01]  /*2940*/  LOP3.LUT R2, R2, 0x7f800000, RZ, 0xfc, !PT ;  /* 0x7f80000002027812 */ /* 0x000fe200078efcff */
[----:B------:R-:W-:Y:S06]  /*2950*/  BRA `(.L_x_16) ;  /* 0x0000000000047947 */ /* 0x000fec0003800000 */
.L_x_14:
[----:B------:R-:W-:-:S07]  /*2960*/  LEA R2, R6, R2, 0x17 ;  /* 0x0000000206027211 */ /* 0x000fce00078eb8ff */
.L_x_16:
[----:B------:R-:W-:Y:S05]  /*2970*/  BSYNC.RECONVERGENT B2 ;  /* 0x0000000000027941 */ /* 0x000fea0003800200 */
.L_x_13:
[----:B------:R-:W-:Y:S05]  /*2980*/  BRA `(.L_x_17) ;  /* 0x0000000000207947 */ /* 0x000fea0003800000 */
.L_x_12:
[----:B------:R-:W-:-:S04]  /*2990*/  LOP3.LUT R2, R8, 0x80000000, R5, 0x48, !PT ;  /* 0x8000000008027812 */ /* 0x000fc800078e4805 */
[----:B------:R-:W-:Y:S01]  /*29a0*/  LOP3.LUT R2, R2, 0x7f800000, RZ, 0xfc, !PT ;  /* 0x7f80000002027812 */ /* 0x000fe200078efcff */
[----:B------:R-:W-:Y:S06]  /*29b0*/  BRA `(.L_x_17) ;  /* 0x0000000000147947 */ /* 0x000fec0003800000 */
.L_x_11:
[----:B------:R-:W-:Y:S01]  /*29c0*/  LOP3.LUT R2, R8, 0x80000000, R5, 0x48, !PT ;  /* 0x8000000008027812 */ /* 0x000fe200078e4805 */
[----:B------:R-:W-:Y:S06]  /*29d0*/  BRA `(.L_x_17) ;  /* 0x00000000000c7947 */ /* 0x000fec0003800000 */
.L_x_10:
[----:B------:R-:W0:Y:S01]  /*29e0*/  MUFU.RSQ R2, -QNAN ;  /* 0xffc0000000027908 */ /* 0x000e220000001400 */
[----:B------:R-:W-:Y:S05]  /*29f0*/  BRA `(.L_x_17) ;  /* 0x0000000000047947 */ /* 0x000fea0003800000 */
.L_x_9:
[----:B------:R-:W-:-:S07]  /*2a00*/  FADD.FTZ R2, R5, R2 ;  /* 0x0000000205027221 */ /* 0x000fce0000010000 */
.L_x_17:
[----:B------:R-:W-:Y:S05]  /*2a10*/  BSYNC.RECONVERGENT B1 ;  /* 0x0000000000017941 */ /* 0x000fea0003800200 */
.L_x_7:
[----:B------:R-:W-:-:S04]  /*2a20*/  HFMA2 R5, -RZ, RZ, 0, 0 ;  /* 0x00000000ff057431 */ /* 0x000fc800000001ff */
[----:B0-----:R-:W-:Y:S05]  /*2a30*/  RET.REL.NODEC R4 `(_Z10prediccionPfS_) ;  /* 0xffffffd404707950 */ /* 0x001fea0003c3ffff */
        .type           $_Z10prediccionPfS_$__internal_accurate_pow,@function
        .size           $_Z10prediccionPfS_$__internal_accurate_pow,(.L_x_35 - $_Z10prediccionPfS_$__internal_accurate_pow)
$_Z10prediccionPfS_$__internal_accurate_pow:
[----:B------:R-:W-:Y:S01]  /*2a40*/  DADD R6, -RZ, |R4| ;  /* 0x00000000ff067229 */ /* 0x000fe20000000504 */
[----:B------:R-:W-:Y:S01]  /*2a50*/  MOV R14, RZ ;  /* 0x000000ff000e7202 */ /* 0x000fe20000000f00 */
[----:B------:R-:W-:Y:S01]  /*2a60*/  HFMA2 R19, -RZ, RZ, 1.703125, -23840 ;  /* 0x3ed0f5d2ff137431 */ /* 0x000fe200000001ff */
[----:B------:R-:W-:Y:S01]  /*2a70*/  MOV R18, 0x41ad3b5a ;  /* 0x41ad3b5a00127802 */ /* 0x000fe20000000f00 */
[----:B------:R-:W-:Y:S01]  /*2a80*/  UMOV UR4, 0x7d2cafe2 ;  /* 0x7d2cafe200047882 */ /* 0x000fe20000000000 */
[----:B------:R-:W-:Y:S01]  /*2a90*/  UMOV UR5, 0x3eb0f5ff ;  /* 0x3eb0f5ff00057882 */ /* 0x000fe20000000000 */
[----:B------:R-:W-:Y:S01]  /*2aa0*/  UMOV UR8, 0x3b39803f ;  /* 0x3b39803f00087882 */ /* 0x000fe20000000000 */
[----:B------:R-:W-:-:S03]  /*2ab0*/  UMOV UR9, 0x3c7abc9e ;  /* 0x3c7abc9e00097882 */ /* 0x000fc60000000000 */
[----:B------:R-:W-:Y:S02]  /*2ac0*/  ISETP.GT.U32.AND P0, PT, R7, 0xfffff, PT ;  /* 0x000fffff0700780c */ /* 0x000fe40003f04070 */
[----:B------:R-:W-:-:S11]  /*2ad0*/  MOV R10, R7 ;  /* 0x00000007000a7202 */ /* 0x000fd60000000f00 */
[----:B------:R-:W-:-:S10]  /*2ae0*/  @!P0 DMUL R8, R6, 1.80143985094819840000e+16 ;  /* 0x4350000006088828 */ /* 0x000fd40000000000 */
[----:B------:R-:W-:Y:S02]  /*2af0*/  @!P0 MOV R10, R9 ;  /* 0x00000009000a8202 */ /* 0x000fe40000000f00 */
[----:B------:R-:W-:Y:S02]  /*2b00*/  @!P0 MOV R6, R8 ;  /* 0x0000000800068202 */ /* 0x000fe40000000f00 */
[----:B------:R-:W-:Y:S02]  /*2b10*/  LOP3.LUT R10, R10, 0x800fffff, RZ, 0xc0, !PT ;  /* 0x800fffff0a0a7812 */ /* 0x000fe400078ec0ff */
[----:B------:R-:W-:Y:S02]  /*2b20*/  MOV R12, R6 ;  /* 0x00000006000c7202 */ /* 0x000fe40000000f00 */
[----:B------:R-:W-:Y:S02]  /*2b30*/  LOP3.LUT R13, R10, 0x3ff00000, RZ, 0xfc, !PT ;  /* 0x3ff000000a0d7812 */ /* 0x000fe400078efcff */
[----:B------:R-:W-:-:S02]  /*2b40*/  SHF.R.U32.HI R6, RZ, 0x14, R7 ;  /* 0x00000014ff067819 */ /* 0x000fc40000011607 */
[----:B------:R-:W-:Y:S02]  /*2b50*/  ISETP.GE.U32.AND P1, PT, R13, 0x3ff6a09f, PT ;  /* 0x3ff6a09f0d00780c */ /* 0x000fe40003f26070 */
[----:B------:R-:W-:Y:S01]  /*2b60*/  @!P0 LEA.HI R6, R9, 0xffffffca, RZ, 0xc ;  /* 0xffffffca09068811 */ /* 0x000fe200078f60ff */
[----:B------:R-:W-:-:S03]  /*2b70*/  HFMA2 R9, -RZ, RZ, 3.59375, 0 ;  /* 0x43300000ff097431 */ /* 0x000fc600000001ff */
[----:B------:R-:W-:-:S07]  /*2b80*/  IADD3 R8, PT, PT, R6, -0x3ff, RZ ;  /* 0xfffffc0106087810 */ /* 0x000fce0007ffe0ff */
[----:B------:R-:W-:Y:S02]  /*2b90*/  @P1 IADD3 R11, PT, PT, R13, -0x100000, RZ ;  /* 0xfff000000d0b1810 */ /* 0x000fe40007ffe0ff */
[----:B------:R-:W-:Y:S02]  /*2ba0*/  @P1 IADD3 R8, PT, PT, R6, -0x3fe, RZ ;  /* 0xfffffc0206081810 */ /* 0x000fe40007ffe0ff */
[----:B------:R-:W-:Y:S02]  /*2bb0*/  @P1 MOV R13, R11 ;  /* 0x0000000b000d1202 */ /* 0x000fe40000000f00 */
[----:B------:R-:W-:-:S04]  /*2bc0*/  LOP3.LUT R8, R8, 0x80000000, RZ, 0x3c, !PT ;  /* 0x8000000008087812 */ /* 0x000fc800078e3cff */
[C---:B------:R-:W-:Y:S02]  /*2bd0*/  DADD R16, R12.reuse, 1 ;  /* 0x3ff000000c107429 */ /* 0x040fe40000000000 */
[----:B------:R-:W-:-:S04]  /*2be0*/  DADD R12, R12, -1 ;  /* 0xbff000000c0c7429 */ /* 0x000fc80000000000 */
[----:B------:R-:W0:Y:S02]  /*2bf0*/  MUFU.RCP64H R15, R17 ;  /* 0x00000011000f7308 */ /* 0x000e240000001800 */
[----:B0-----:R-:W-:-:S08]  /*2c00*/  DFMA R10, -R16, R14, 1 ;  /* 0x3ff00000100a742b */ /* 0x001fd0000000010e */
[----:B------:R-:W-:-:S08]  /*2c10*/  DFMA R10, R10, R10, R10 ;  /* 0x0000000a0a0a722b */ /* 0x000fd0000000000a */
[----:B------:R-:W-:-:S08]  /*2c20*/  DFMA R14, R14, R10, R14 ;  /* 0x0000000a0e0e722b */ /* 0x000fd0000000000e */
[----:B------:R-:W-:-:S08]  /*2c30*/  DMUL R10, R12, R14 ;  /* 0x0000000e0c0a7228 */ /* 0x000fd00000000000 */
[----:B------:R-:W-:-:S08]  /*2c40*/  DFMA R10, R12, R14, R10 ;  /* 0x0000000e0c0a722b */ /* 0x000fd0000000000a */
[----:B------:R-:W-:-:S08]  /*2c50*/  DMUL R22, R10, R10 ;  /* 0x0000000a0a167228 */ /* 0x000fd00000000000 */
[----:B------:R-:W-:Y:S01]  /*2c60*/  DFMA R16, R22, UR4, R18 ;  /* 0x0000000416107c2b */ /* 0x000fe20008000012 */
[----:B------:R-:W-:Y:S01]  /*2c70*/  UMOV UR4, 0x75488a3f ;  /* 0x75488a3f00047882 */ /* 0x000fe20000000000 */
[----:B------:R-:W-:-:S06]  /*2c80*/  UMOV UR5, 0x3ef3b20a ;  /* 0x3ef3b20a00057882 */ /* 0x000fcc0000000000 */
[----:B------:R-:W-:Y:S01]  /*2c90*/  DFMA R16, R22, R16, UR4 ;  /* 0x0000000416107e2b */ /* 0x000fe20008000010 */
[----:B------:R-:W-:Y:S01]  /*2ca0*/  UMOV UR4, 0xe4faecd5 ;  /* 0xe4faecd500047882 */ /* 0x000fe20000000000 */
[----:B------:R-:W-:-:S06]  /*2cb0*/  UMOV UR5, 0x3f1745cd ;  /* 0x3f1745cd00057882 */ /* 0x000fcc0000000000 */
[----:B------:R-:W-:Y:S01]  /*2cc0*/  DFMA R16, R22, R16, UR4 ;  /* 0x0000000416107e2b */ /* 0x000fe20008000010 */
[----:B------:R-:W-:Y:S01]  /*2cd0*/  UMOV UR4, 0x258a578b ;  /* 0x258a578b00047882 */ /* 0x000fe20000000000 */
[----:B------:R-:W-:-:S06]  /*2ce0*/  UMOV UR5, 0x3f3c71c7 ;  /* 0x3f3c71c700057882 */ /* 0x000fcc0000000000 */
[----:B------:R-:W-:Y:S01]  /*2cf0*/  DFMA R18, R22, R16, UR4 ;  /* 0x0000000416127e2b */ /* 0x000fe20008000010 */
[----:B------:R-:W-:Y:S01]  /*2d00*/  UMOV UR4, 0x9242b910 ;  /* 0x9242b91000047882 */ /* 0x000fe20000000000 */
[----:B------:R-:W-:Y:S01]  /*2d10*/  UMOV UR5, 0x3f624924 ;  /* 0x3f62492400057882 */ /* 0x000fe20000000000 */
[----:B------:R-:W-:-:S05]  /*2d20*/  DADD R16, R12, -R10 ;  /* 0x000000000c107229 */ /* 0x000fca000000080a */
[----:B------:R-:W-:Y:S01]  /*2d30*/  DFMA R18, R22, R18, UR4 ;  /* 0x0000000416127e2b */ /* 0x000fe20008000012 */
[----:B------:R-:W-:Y:S01]  /*2d40*/  UMOV UR4, 0x99999dfb ;  /* 0x99999dfb00047882 */ /* 0x000fe20000000000 */
[----:B------:R-:W-:Y:S01]  /*2d50*/  UMOV UR5, 0x3f899999 ;  /* 0x3f89999900057882 */ /* 0x000fe20000000000 */
[----:B------:R-:W-:-:S05]  /*2d60*/  DADD R16, R16, R16 ;  /* 0x0000000010107229 */ /* 0x000fca0000000010 */
[----:B------:R-:W-:Y:S01]  /*2d70*/  DFMA R18, R22, R18, UR4 ;  /* 0x0000000416127e2b */ /* 0x000fe20008000012 */
[----:B------:R-:W-:Y:S01]  /*2d80*/  UMOV UR4, 0x55555555 ;  /* 0x5555555500047882 */ /* 0x000fe20000000000 */
[----:B------:R-:W-:Y:S01]  /*2d90*/  UMOV UR5, 0x3fb55555 ;  /* 0x3fb5555500057882 */ /* 0x000fe20000000000 */
[----:B------:R-:W-:-:S05]  /*2da0*/  DFMA R16, R12, -R10, R16 ;  /* 0x8000000a0c10722b */ /* 0x000fca0000000010 */
[----:B------:R-:W-:-:S03]  /*2db0*/  DFMA R12, R22, R18, UR4 ;  /* 0x00000004160c7e2b */ /* 0x000fc60008000012 */
[----:B------:R-:W-:Y:S02]  /*2dc0*/  DMUL R14, R14, R16 ;  /* 0x000000100e0e7228 */ /* 0x000fe40000000000 */
[----:B------:R-:W-:-:S03]  /*2dd0*/  DMUL R16, R10, R10 ;  /* 0x0000000a0a107228 */ /* 0x000fc60000000000 */
[----:B------:R-:W-:Y:S01]  /*2de0*/  DADD R20, -R12, UR4 ;  /* 0x000000040c147e29 */ /* 0x000fe20008000100 */
[----:B------:R-:W-:Y:S01]  /*2df0*/  UMOV UR4, 0xb9e7b0 ;  /* 0x00b9e7b000047882 */ /* 0x000fe20000000000 */
[----:B------:R-:W-:-:S03]  /*2e00*/  UMOV UR5, 0x3c46a4cb ;  /* 0x3c46a4cb00057882 */ /* 0x000fc60000000000 */
[----:B------:R-:W-:-:S03]  /*2e10*/  DMUL R24, R10, R16 ;  /* 0x000000100a187228 */ /* 0x000fc60000000000 */
[----:B------:R-:W-:Y:S02]  /*2e20*/  DFMA R18, R22, R18, R20 ;  /* 0x000000121612722b */ /* 0x000fe40000000014 */
[----:B------:R-:W-:Y:S01]  /*2e30*/  DFMA R20, R10, R10, -R16 ;  /* 0x0000000a0a14722b */ /* 0x000fe20000000810 */
[----:B------:R-:W-:Y:S02]  /*2e40*/  IADD3 R23, PT, PT, R15, 0x100000, RZ ;  /* 0x001000000f177810 */ /* 0x000fe40007ffe0ff */
[----:B------:R-:W-:-:S06]  /*2e50*/  MOV R22, R14 ;  /* 0x0000000e00167202 */ /* 0x000fcc0000000f00 */
[----:B------:R-:W-:Y:S02]  /*2e60*/  DFMA R20, R10, R22, R20 ;  /* 0x000000160a14722b */ /* 0x000fe40000000014 */
[----:B------:R-:W-:Y:S01]  /*2e70*/  DADD R22, R18, -UR4 ;  /* 0x8000000412167e29 */ /* 0x000fe20008000000 */
[----:B------:R-:W-:Y:S01]  /*2e80*/  UMOV UR4, 0x80000000 ;  /* 0x8000000000047882 */ /* 0x000fe20000000000 */
[----:B------:R-:W-:Y:S01]  /*2e90*/  DFMA R18, R10, R16, -R24 ;  /* 0x000000100a12722b */ /* 0x000fe20000000818 */
[----:B------:R-:W-:Y:S02]  /*2ea0*/  UMOV UR5, 0x43300000 ;  /* 0x4330000000057882 */ /* 0x000fe40000000000 */
[----:B------:R-:W-:Y:S01]  /*2eb0*/  DADD R8, R8, -UR4 ;  /* 0x8000000408087e29 */ /* 0x000fe20008000000 */
[----:B------:R-:W-:Y:S01]  /*2ec0*/  UMOV UR4, 0xfefa39ef ;  /* 0xfefa39ef00047882 */ /* 0x000fe20000000000 */
[----:B------:R-:W-:-:S03]  /*2ed0*/  UMOV UR5, 0x3fe62e42 ;  /* 0x3fe62e4200057882 */ /* 0x000fc60000000000 */
[----:B------:R-:W-:Y:S02]  /*2ee0*/  DFMA R18, R14, R16, R18 ;  /* 0x000000100e12722b */ /* 0x000fe40000000012 */
[----:B------:R-:W-:-:S06]  /*2ef0*/  DADD R16, R12, R22 ;  /* 0x000000000c107229 */ /* 0x000fcc0000000016 */
[----:B------:R-:W-:Y:S02]  /*2f00*/  DFMA R18, R10, R20, R18 ;  /* 0x000000140a12722b */ /* 0x000fe40000000012 */
[----:B------:R-:W-:Y:S02]  /*2f10*/  DADD R20, R12, -R16 ;  /* 0x000000000c147229 */ /* 0x000fe40000000810 */
[----:B------:R-:W-:-:S06]  /*2f20*/  DMUL R12, R16, R24 ;  /* 0x00000018100c7228 */ /* 0x000fcc0000000000 */
[----:B------:R-:W-:Y:S02]  /*2f30*/  DADD R22, R22, R20 ;  /* 0x0000000016167229 */ /* 0x000fe40000000014 */
[----:B------:R-:W-:-:S08]  /*2f40*/  DFMA R20, R16, R24, -R12 ;  /* 0x000000181014722b */ /* 0x000fd0000000080c */
[----:B------:R-:W-:-:S08]  /*2f50*/  DFMA R18, R16, R18, R20 ;  /* 0x000000121012722b */ /* 0x000fd00000000014 */
[----:B------:R-:W-:-:S08]  /*2f60*/  DFMA R22, R22, R24, R18 ;  /* 0x000000181616722b */ /* 0x000fd00000000012 */
[----:B------:R-:W-:-:S08]  /*2f70*/  DADD R18, R12, R22 ;  /* 0x000000000c127229 */ /* 0x000fd00000000016 */
[--C-:B------:R-:W-:Y:S02]  /*2f80*/  DADD R16, R10, R18.reuse ;  /* 0x000000000a107229 */ /* 0x100fe40000000012 */
[----:B------:R-:W-:-:S06]  /*2f90*/  DADD R12, R12, -R18 ;  /* 0x000000000c0c7229 */ /* 0x000fcc0000000812 */
[----:B------:R-:W-:Y:S02]  /*2fa0*/  DADD R10, R10, -R16 ;  /* 0x000000000a0a7229 */ /* 0x000fe40000000810 */
[----:B------:R-:W-:-:S06]  /*2fb0*/  DADD R12, R22, R12 ;  /* 0x00000000160c7229 */ /* 0x000fcc000000000c */
[----:B------:R-:W-:-:S08]  /*2fc0*/  DADD R10, R18, R10 ;  /* 0x00000000120a7229 */ /* 0x000fd0000000000a */
[----:B------:R-:W-:-:S08]  /*2fd0*/  DADD R10, R12, R10 ;  /* 0x000000000c0a7229 */ /* 0x000fd0000000000a */
[----:B------:R-:W-:-:S08]  /*2fe0*/  DADD R14, R14, R10 ;  /* 0x000000000e0e7229 */ /* 0x000fd0000000000a */
[----:B------:R-:W-:-:S08]  /*2ff0*/  DADD R10, R16, R14 ;  /* 0x00000000100a7229 */ /* 0x000fd0000000000e */
[--C-:B------:R-:W-:Y:S02]  /*3000*/  DFMA R6, R8, UR4, R10.reuse ;  /* 0x0000000408067c2b */ /* 0x100fe4000800000a */
[----:B------:R-:W-:-:S06]  /*3010*/  DADD R16, R16, -R10 ;  /* 0x0000000010107229 */ /* 0x000fcc000000080a */
[----:B------:R-:W-:Y:S02]  /*3020*/  DFMA R12, R8, -UR4, R6 ;  /* 0x80000004080c7c2b */ /* 0x000fe40008000006 */
[----:B------:R-:W-:-:S06]  /*3030*/  DADD R16, R14, R16 ;  /* 0x000000000e107229 */ /* 0x000fcc0000000010 */
[----:B------:R-:W-:-:S08]  /*3040*/  DADD R12, -R10, R12 ;  /* 0x000000000a0c7229 */ /* 0x000fd0000000010c */
[----:B------:R-:W-:-:S08]  /*3050*/  DADD R12, R16, -R12 ;  /* 0x00000000100c7229 */ /* 0x000fd0000000080c */
[----:B------:R-:W-:-:S08]  /*3060*/  DFMA R12, R8, UR8, R12 ;  /* 0x00000008080c7c2b */ /* 0x000fd0000800000c */
[----:B------:R-:W-:-:S08]  /*3070*/  DADD R8, R6, R12 ;  /* 0x0000000006087229 */ /* 0x000fd0000000000c */
[----:B------:R-:W-:Y:S02]  /*3080*/  DADD R10, R6, -R8 ;  /* 0x00000000060a7229 */ /* 0x000fe40000000808 */
[----:B------:R-:W-:-:S06]  /*3090*/  DMUL R6, R8, 2 ;  /* 0x4000000008067828 */ /* 0x000fcc0000000000 */
[----:B------:R-:W-:Y:S02]  /*30a0*/  DADD R12, R12, R10 ;  /* 0x000000000c0c7229 */ /* 0x000fe4000000000a */
[----:B------:R-:W-:Y:S01]  /*30b0*/  DFMA R8, R8, 2, -R6 ;  /* 0x400000000808782b */ /* 0x000fe20000000806 */
[----:B------:R-:W-:Y:S01]  /*30c0*/  HFMA2 R11, -RZ, RZ, 1.9912109375, 0.00128841400146484375 ;  /* 0x3ff71547ff0b7431 */ /* 0x000fe200000001ff */
[----:B------:R-:W-:-:S06]  /*30d0*/  MOV R10, 0x652b82fe ;  /* 0x652b82fe000a7802 */ /* 0x000fcc0000000f00 */
[----:B------:R-:W-:-:S08]  /*30e0*/  DFMA R12, R12, 2, R8 ;  /* 0x400000000c0c782b */ /* 0x000fd00000000008 */
[----:B------:R-:W-:-:S08]  /*30f0*/  DADD R8, R6, R12 ;  /* 0x0000000006087229 */ /* 0x000fd0000000000c */
[----:B------:R-:W-:Y:S02]  /*3100*/  DFMA R10, R8, R10, 6.75539944105574400000e+15 ;  /* 0x43380000080a742b */ /* 0x000fe4000000000a */
[----:B------:R-:W-:Y:S01]  /*3110*/  FSETP.GEU.AND P0, PT, |R9|, 4.1917929649353027344, PT ;  /* 0x4086232b0900780b */ /* 0x000fe20003f0e200 */
[----:B------:R-:W-:-:S05]  /*3120*/  DADD R6, R6, -R8 ;  /* 0x0000000006067229 */ /* 0x000fca0000000808 */
[----:B------:R-:W-:-:S03]  /*3130*/  DADD R14, R10, -6.75539944105574400000e+15 ;  /* 0xc33800000a0e7429 */ /* 0x000fc60000000000 */
[----:B------:R-:W-:-:S05]  /*3140*/  DADD R12, R12, R6 ;  /* 0x000000000c0c7229 */ /* 0x000fca0000000006 */
[----:B------:R-:W-:Y:S01]  /*3150*/  DFMA R16, R14, -UR4, R8 ;  /* 0x800000040e107c2b */ /* 0x000fe20008000008 */
[----:B------:R-:W-:Y:S01]  /*3160*/  UMOV UR4, 0x3b39803f ;  /* 0x3b39803f00047882 */ /* 0x000fe20000000000 */
[----:B------:R-:W-:-:S06]  /*3170*/  UMOV UR5, 0x3c7abc9e ;  /* 0x3c7abc9e00057882 */ /* 0x000fcc0000000000 */
[----:B------:R-:W-:Y:S01]  /*3180*/  DFMA R14, R14, -UR4, R16 ;  /* 0x800000040e0e7c2b */ /* 0x000fe20008000010 */
[----:B------:R-:W-:Y:S01]  /*3190*/  UMOV UR4, 0x69ce2bdf ;  /* 0x69ce2bdf00047882 */ /* 0x000fe20000000000 */
[----:B------:R-:W-:Y:S01]  /*31a0*/  HFMA2 R17, -RZ, RZ, 1.642578125, -0.00021207332611083984375 ;  /* 0x3e928af3ff117431 */ /* 0x000fe200000001ff */
[----:B------:R-:W-:Y:S01]  /*31b0*/  MOV R16, 0xfca213ea ;  /* 0xfca213ea00107802 */ /* 0x000fe20000000f00 */
[----:B------:R-:W-:-:S05]  /*31c0*/  UMOV UR5, 0x3e5ade15 ;  /* 0x3e5ade1500057882 */ /* 0x000fca0000000000 */
        /* <DEDUP_REMOVED lines=24> */
[----:B------:R-:W-:-:S08]  /*3350*/  DFMA R16, R14, R16, UR4 ;  /* 0x000000040e107e2b */ /* 0x000fd00008000010 */
[----:B------:R-:W-:-:S08]  /*3360*/  DFMA R16, R14, R16, 1 ;  /* 0x3ff000000e10742b */ /* 0x000fd00000000010 */
[----:B------:R-:W-:-:S10]  /*3370*/  DFMA R14, R14, R16, 1 ;  /* 0x3ff000000e0e742b */ /* 0x000fd40000000010 */
[----:B------:R-:W-:Y:S02]  /*3380*/  LEA R7, R10, R15, 0x14 ;  /* 0x0000000f0a077211 */ /* 0x000fe400078ea0ff */
[----:B------:R-:W-:Y:S01]  /*3390*/  MOV R6, R14 ;  /* 0x0000000e00067202 */ /* 0x000fe20000000f00 */
[----:B------:R-:W-:Y:S06]  /*33a0*/  @!P0 BRA `(.L_x_18) ;  /* 0x0000000000308947 */ /* 0x000fec0003800000 */
[----:B------:R-:W-:Y:S01]  /*33b0*/  FSETP.GEU.AND P1, PT, |R9|, 4.2275390625, PT ;  /* 0x408748000900780b */ /* 0x000fe20003f2e200 */
[C---:B------:R-:W-:Y:S02]  /*33c0*/  DADD R16, R8.reuse, +INF ;  /* 0x7ff0000008107429 */ /* 0x040fe40000000000 */
[----:B------:R-:W-:-:S08]  /*33d0*/  DSETP.GEU.AND P0, PT, R8, RZ, PT ;  /* 0x000000ff0800722a */ /* 0x000fd00003f0e000 */
[----:B------:R-:W-:Y:S02]  /*33e0*/  FSEL R7, R17, RZ, P0 ;  /* 0x000000ff11077208 */ /* 0x000fe40000000000 */
[----:B------:R-:W-:-:S04]  /*33f0*/  @!P1 LEA.HI R6, R10, R10, RZ, 0x1 ;  /* 0x0000000a0a069211 */ /* 0x000fc800078f08ff */
[----:B------:R-:W-:Y:S02]  /*3400*/  @!P1 SHF.R.S32.HI R9, RZ, 0x1, R6 ;  /* 0x00000001ff099819 */ /* 0x000fe40000011406 */
[----:B------:R-:W-:Y:S02]  /*3410*/  FSEL R6, R16, RZ, P0 ;  /* 0x000000ff10067208 */ /* 0x000fe40000000000 */
[----:B------:R-:W-:Y:S02]  /*3420*/  @!P1 IADD3 R8, PT, PT, R10, -R9, RZ ;  /* 0x800000090a089210 */ /* 0x000fe40007ffe0ff */
[----:B------:R-:W-:Y:S02]  /*3430*/  @!P1 LEA R15, R9, R15, 0x14 ;  /* 0x0000000f090f9211 */ /* 0x000fe400078ea0ff */
[----:B------:R-:W-:Y:S02]  /*3440*/  @!P1 LEA R9, R8, 0x3ff00000, 0x14 ;  /* 0x3ff0000008099811 */ /* 0x000fe400078ea0ff */
[----:B------:R-:W-:-:S06]  /*3450*/  @!P1 MOV R8, RZ ;  /* 0x000000ff00089202 */ /* 0x000fcc0000000f00 */
[----:B------:R-:W-:-:S11]  /*3460*/  @!P1 DMUL R6, R14, R8 ;  /* 0x000000080e069228 */ /* 0x000fd60000000000 */
.L_x_18:
[----:B------:R-:W-:Y:S02]  /*3470*/  DFMA R12, R12, R6, R6 ;  /* 0x000000060c0c722b */ /* 0x000fe40000000006 */
[----:B------:R-:W-:-:S08]  /*3480*/  DSETP.NEU.AND P0, PT, |R6|, +INF , PT ;  /* 0x7ff000000600742a */ /* 0x000fd00003f0d200 */
[----:B------:R-:W-:Y:S02]  /*3490*/  FSEL R8, R6, R12, !P0 ;  /* 0x0000000c06087208 */ /* 0x000fe40004000000 */
[----:B------:R-:W-:Y:S02]  /*34a0*/  FSEL R9, R7, R13, !P0 ;  /* 0x0000000d07097208 */ /* 0x000fe40004000000 */
[----:B------:R-:W-:Y:S02]  /*34b0*/  MOV R6, R2 ;  /* 0x0000000200067202 */ /* 0x000fe40000000f00 */
[----:B------:R-:W-:-:S04]  /*34c0*/  MOV R7, 0x0 ;  /* 0x0000000000077802 */ /* 0x000fc80000000f00 */
[----:B------:R-:W-:Y:S05]  /*34d0*/  RET.REL.NODEC R6 `(_Z10prediccionPfS_) ;  /* 0xffffffc806c87950 */ /* 0x000fea0003c3ffff */
.L_x_19:
[----:B------:R-:W-:-:S00]  /*34e0*/  BRA `(.L_x_19) ;  /* 0xfffffffc00fc7947 */ /* 0x000fc0000383ffff */
[----:B------:R-:W-:-:S00]  /*34f0*/  NOP ;  /* 0x0000000000007918 */ /* 0x000fc00000000000 */
        /* <DEDUP_REMOVED lines=8> */
.L_x_35:


//--------------------- .text._Z5menorPf          --------------------------
	.section	.text._Z5menorPf,"ax",@progbits
	.align	128
        .global         _Z5menorPf
        .type           _Z5menorPf,@function
        .size           _Z5menorPf,(.L_x_39 - _Z5menorPf)
        .other          _Z5menorPf,@"STO_CUDA_ENTRY STV_DEFAULT"
_Z5menorPf:
.text._Z5menorPf:
[----:B------:R-:W-:Y:S01]  /*0000*/  LDC R1, c[0x0][0x37c] ;  /* 0x0000df00ff017b82 */ /* 0x000fe20000000800 */
[----:B------:R-:W-:Y:S05]  /*0010*/  EXIT ;  /* 0x000000000000794d */ /* 0x000fea0003800000 */
.L_x_20:
        /* <DEDUP_REMOVED lines=14> */
.L_x_39:


//--------------------- .text._Z5mayorPf          --------------------------
	.section	.text._Z5mayorPf,"ax",@progbits
	.align	128
        .global         _Z5mayorPf
        .type           _Z5mayorPf,@function
        .size           _Z5mayorPf,(.L_x_40 - _Z5mayorPf)
        .other          _Z5mayorPf,@"STO_CUDA_ENTRY STV_DEFAULT"
_Z5mayorPf:
.text._Z5mayorPf:
[----:B------:R-:W-:Y:S01]  /*0000*/  LDC R1, c[0x0][0x37c] ;  /* 0x0000df00ff017b82 */ /* 0x000fe20000000800 */
[----:B------:R-:W-:Y:S05]  /*0010*/  EXIT ;  /* 0x000000000000794d */ /* 0x000fea0003800000 */
.L_x_21:
        /* <DEDUP_REMOVED lines=14> */
.L_x_40:


//--------------------- .text._Z5mediaPf          --------------------------
	.section	.text._Z5mediaPf,"ax",@progbits
	.align	128
        .global         _Z5mediaPf
        .type           _Z5mediaPf,@function
        .size           _Z5mediaPf,(.L_x_41 - _Z5mediaPf)
        .other          _Z5mediaPf,@"STO_CUDA_ENTRY STV_DEFAULT"
_Z5mediaPf:
.text._Z5mediaPf:
[----:B------:R-:W-:Y:S01]  /*0000*/  LDC R1, c[0x0][0x37c] ;  /* 0x0000df00ff017b82 */ /* 0x000fe20000000800 */
[----:B------:R-:W-:Y:S05]  /*0010*/  EXIT ;  /* 0x000000000000794d */ /* 0x000fea0003800000 */
.L_x_22:
        /* <DEDUP_REMOVED lines=14> */
.L_x_41:


//--------------------- .text._Z9potencia3PfS_    --------------------------
	.section	.text._Z9potencia3PfS_,"ax",@progbits
	.align	128
        .global         _Z9potencia3PfS_
        .type           _Z9potencia3PfS_,@function
        .size           _Z9potencia3PfS_,(.L_x_36 - _Z9potencia3PfS_)
        .other          _Z9potencia3PfS_,@"STO_CUDA_ENTRY STV_DEFAULT"
_Z9potencia3PfS_:
.text._Z9potencia3PfS_:
[----:B------:R-:W-:Y:S01]  /*0000*/  LDC R1, c[0x0][0x37c] ;  /* 0x0000df00ff017b82 */ /* 0x000fe20000000800 */
[----:B------:R-:W0:Y:S07]  /*0010*/  S2R R3, SR_TID.X ;  /* 0x0000000000037919 */ /* 0x000e2e0000002100 */
[----:B------:R-:W0:Y:S08]  /*0020*/  S2UR UR4, SR_CTAID.X ;  /* 0x00000000000479c3 */ /* 0x000e300000002500 */
[----:B------:R-:W0:Y:S02]  /*0030*/  LDC R2, c[0x0][0x360] ;  /* 0x0000d800ff027b82 */ /* 0x000e240000000800 */
[----:B0-----:R-:W-:-:S05]  /*0040*/  IMAD R2, R2, UR4, R3 ;  /* 0x0000000402027c24 */ /* 0x001fca000f8e0203 */
[----:B------:R-:W-:-:S13]  /*0050*/  ISETP.GT.AND P0, PT, R2, 0x1d, PT ;  /* 0x0000001d0200780c */ /* 0x000fda0003f04270 */
[----:B------:R-:W-:Y:S05]  /*0060*/  @P0 EXIT ;  /* 0x000000000000094d */ /* 0x000fea0003800000 */
[----:B------:R-:W0:Y:S01]  /*0070*/  LDC.64 R6, c[0x0][0x380] ;  /* 0x0000e000ff067b82 */ /* 0x000e220000000a00 */
[----:B------:R-:W1:Y:S01]  /*0080*/  LDCU.64 UR4, c[0x0][0x358] ;  /* 0x00006b00ff0477ac */ /* 0x000e620008000a00 */
[----:B0-----:R-:W-:-:S05]  /*0090*/  IMAD.WIDE R6, R2, 0x4, R6 ;  /* 0x0000000402067825 */ /* 0x001fca00078e0206 */
[----:B-1----:R-:W2:Y:S01]  /*00a0*/  LDG.E R3, desc[UR4][R6.64] ;  /* 0x0000000406037981 */ /* 0x002ea2000c1e1900 */
[----:B------:R-:W-:Y:S01]  /*00b0*/  BSSY.RECONVERGENT B0, `(.L_x_23) ;  /* 0x0000004000007945 */ /* 0x000fe20003800200 */
[----:B------:R-:W-:Y:S01]  /*00c0*/  MOV R0, 0xf0 ;  /* 0x000000f000007802 */ /* 0x000fe20000000f00 */
[----:B--2---:R0:W1:Y:S06]  /*00d0*/  F2F.F64.F32 R4, R3 ;  /* 0x0000000300047310 */ /* 0x00406c0000201800 */
[----:B01----:R-:W-:Y:S05]  /*00e0*/  CALL.REL.NOINC `($_Z9potencia3PfS_$__internal_accurate_pow) ;  /* 0x0000000000787944 */ /* 0x003fea0003c00000 */
[----:B------:R-:W-:Y:S05]  /*00f0*/  BSYNC.RECONVERGENT B0 ;  /* 0x0000000000007941 */ /* 0x000fea0003800200 */
.L_x_23:
[----:B------:R-:W-:Y:S01]  /*0100*/  DADD R6, R4, 3 ;  /* 0x4008000004067429 */ /* 0x000fe20000000000 */
[----:B------:R-:W0:Y:S01]  /*0110*/  LDC.64 R10, c[0x0][0x388] ;  /* 0x0000e200ff0a7b82 */ /* 0x000e220000000a00 */
[----:B------:R-:W-:Y:S01]  /*0120*/  IMAD.MOV.U32 R8, RZ, RZ, R15 ;  /* 0x000000ffff087224 */ /* 0x000fe200078e000f */
[----:B------:R-:W-:Y:S01]  /*0130*/  FSETP.NEU.AND P1, PT, R3, RZ, PT ;  /* 0x000000ff0300720b */ /* 0x000fe20003f2d000 */
[----:B------:R-:W-:Y:S01]  /*0140*/  IMAD.MOV.U32 R9, RZ, RZ, R12 ;  /* 0x000000ffff097224 */ /* 0x000fe200078e000c */
[----:B------:R-:W-:Y:S01]  /*0150*/  ISETP.GE.AND P0, PT, R5, RZ, PT ;  /* 0x000000ff0500720c */ /* 0x000fe20003f06270 */
[----:B------:R-:W-:Y:S04]  /*0160*/  BSSY.RECONVERGENT B0, `(.L_x_24) ;  /* 0x0000010000007945 */ /* 0x000fe80003800200 */
[----:B------:R-:W-:Y:S01]  /*0170*/  LOP3.LUT R6, R7, 0x7ff00000, RZ, 0xc0, !PT ;  /* 0x7ff0000007067812 */ /* 0x000fe200078ec0ff */
[----:B------:R-:W-:-:S03]  /*0180*/  DADD R8, -RZ, -R8 ;  /* 0x00000000ff087229 */ /* 0x000fc60000000908 */
[----:B------:R-:W-:-:S07]  /*0190*/  ISETP.NE.AND P2, PT, R6, 0x7ff00000, PT ;  /* 0x7ff000000600780c */ /* 0x000fce0003f45270 */
[----:B------:R-:W-:Y:S01]  /*01a0*/  FSEL R6, R8, R15, !P0 ;  /* 0x0000000f08067208 */ /* 0x000fe20004000000 */
[----:B------:R-:W-:Y:S01]  /*01b0*/  @!P1 IMAD.MOV.U32 R6, RZ, RZ, RZ ;  /* 0x000000ffff069224 */ /* 0x000fe200078e00ff */
[----:B------:R-:W-:Y:S01]  /*01c0*/  FSEL R7, R9, R12, !P0 ;  /* 0x0000000c09077208 */ /* 0x000fe20004000000 */
[----:B------:R-:W-:-:S03]  /*01d0*/  @!P1 IMAD.MOV.U32 R7, RZ, RZ, R5 ;  /* 0x000000ffff079224 */ /* 0x000fc600078e0005 */
[----:B------:R-:W-:Y:S05]  /*01e0*/  @P2 BRA `(.L_x_25) ;  /* 0x00000000001c2947 */ /* 0x000fea0003800000 */
[----:B------:R-:W-:-:S13]  /*01f0*/  FSETP.NAN.AND P1, PT, R3, R3, PT ;  /* 0x000000030300720b */ /* 0x000fda0003f28000 */
[----:B------:R-:W-:Y:S01]  /*0200*/  @P1 DADD R6, R4, 3 ;  /* 0x4008000004061429 */ /* 0x000fe20000000000 */
[----:B------:R-:W-:Y:S10]  /*0210*/  @P1 BRA `(.L_x_25) ;  /* 0x0000000000101947 */ /* 0x000ff40003800000 */
[----:B------:R-:W-:-:S14]  /*0220*/  DSETP.NEU.AND P1, PT, |R4|, +INF , PT ;  /* 0x7ff000000400742a */ /* 0x000fdc0003f2d200 */
[----:B------:R-:W-:Y:S02]  /*0230*/  @!P1 IMAD.MOV.U32 R0, RZ, RZ, -0x100000 ;  /* 0xfff00000ff009424 */ /* 0x000fe400078e00ff */
[----:B------:R-:W-:-:S03]  /*0240*/  @!P1 IMAD.MOV.U32 R6, RZ, RZ, RZ ;  /* 0x000000ffff069224 */ /* 0x000fc600078e00ff */
[----:B------:R-:W-:-:S07]  /*0250*/  @!P1 SEL R7, R0, 0x7ff00000, !P0 ;  /* 0x7ff0000000079807 */ /* 0x000fce0004000000 */
.L_x_25:
[----:B------:R-:W-:Y:S05]  /*0260*/  BSYNC.RECONVERGENT B0 ;  /* 0x0000000000007941 */ /* 0x000fea0003800200 */
.L_x_24:
[----:B------:R-:W1:Y:S01]  /*0270*/  F2F.F32.F64 R6, R6 ;  /* 0x0000000600067310 */ /* 0x000e620000301000 */
[----:B------:R-:W-:Y:S01]  /*0280*/  FSETP.NEU.AND P0, PT, R3, 1, PT ;  /* 0x3f8000000300780b */ /* 0x000fe20003f0d000 */
[----:B0-----:R-:W-:-:S03]  /*0290*/  IMAD.WIDE R2, R2, 0x4, R10 ;  /* 0x0000000402027825 */ /* 0x001fc600078e020a */
[----:B-1----:R-:W-:-:S05]  /*02a0*/  FSEL R5, R6, 1, P0 ;  /* 0x3f80000006057808 */ /* 0x002fca0000000000 */
[----:B------:R-:W-:Y:S01]  /*02b0*/  STG.E desc[UR4][R2.64], R5 ;  /* 0x0000000502007986 */ /* 0x000fe2000c101904 */
[----:B------:R-:W-:Y:S05]  /*02c0*/  EXIT ;  /* 0x000000000000794d */ /* 0x000fea0003800000 */
        .type           $_Z9potencia3PfS_$__internal_accurate_pow,@function
        .size           $_Z9potencia3PfS_$__internal_accurate_pow,(.L_x_36 - $_Z9potencia3PfS_$__internal_accurate_pow)
$_Z9potencia3PfS_$__internal_accurate_pow:
[----:B------:R-:W-:Y:S01]  /*02d0*/  DADD R6, -RZ, |R4| ;  /* 0x00000000ff067229 */ /* 0x000fe20000000504 */
[----:B------:R-:W-:Y:S01]  /*02e0*/  IMAD.MOV.U32 R20, RZ, RZ, RZ ;  /* 0x000000ffff147224 */ /* 0x000fe200078e00ff */
[----:B------:R-:W-:Y:S01]  /*02f0*/  MOV R19, 0x3ed0f5d2 ;  /* 0x3ed0f5d200137802 */ /* 0x000fe20000000f00 */
[----:B------:R-:W-:Y:S01]  /*0300*/  IMAD.MOV.U32 R18, RZ, RZ, 0x41ad3b5a ;  /* 0x41ad3b5aff127424 */ /* 0x000fe200078e00ff */
[----:B------:R-:W-:Y:S01]  /*0310*/  UMOV UR6, 0x7d2cafe2 ;  /* 0x7d2cafe200067882 */ /* 0x000fe20000000000 */
[----:B------:R-:W-:Y:S01]  /*0320*/  UMOV UR7, 0x3eb0f5ff ;  /* 0x3eb0f5ff00077882 */ /* 0x000fe20000000000 */
[----:B------:R-:W-:Y:S01]  /*0330*/  UMOV UR8, 0x3b39803f ;  /* 0x3b39803f00087882 */ /* 0x000fe20000000000 */
[----:B------:R-:W-:-:S03]  /*0340*/  UMOV UR9, 0x3c7abc9e ;  /* 0x3c7abc9e00097882 */ /* 0x000fc60000000000 */
[----:B------:R-:W-:Y:S01]  /*0350*/  ISETP.GT.U32.AND P0, PT, R7, 0xfffff, PT ;  /* 0x000fffff0700780c */ /* 0x000fe20003f04070 */
[----:B------:R-:W-:-:S12]  /*0360*/  IMAD.MOV.U32 R10, RZ, RZ, R7 ;  /* 0x000000ffff0a7224 */ /* 0x000fd800078e0007 */
[----:B------:R-:W-:-:S10]  /*0370*/  @!P0 DMUL R8, R6, 1.80143985094819840000e+16 ;  /* 0x4350000006088828 */ /* 0x000fd40000000000 */
[----:B------:R-:W-:Y:S01]  /*0380*/  @!P0 MOV R10, R9 ;  /* 0x00000009000a8202 */ /* 0x000fe20000000f00 */
[----:B------:R-:W-:-:S03]  /*0390*/  @!P0 IMAD.MOV.U32 R6, RZ, RZ, R8 ;  /* 0x000000ffff068224 */ /* 0x000fc600078e0008 */
[----:B------:R-:W-:Y:S01]  /*03a0*/  LOP3.LUT R10, R10, 0x800fffff, RZ, 0xc0, !PT ;  /* 0x800fffff0a0a7812 */ /* 0x000fe200078ec0ff */
[----:B------:R-:W-:Y:S01]  /*03b0*/  IMAD.MOV.U32 R14, RZ, RZ, R6 ;  /* 0x000000ffff0e7224 */ /* 0x000fe200078e0006 */
[----:B------:R-:W-:Y:S02]  /*03c0*/  SHF.R.U32.HI R6, RZ, 0x14, R7 ;  /* 0x00000014ff067819 */ /* 0x000fe40000011607 */
[----:B------:R-:W-:Y:S02]  /*03d0*/  LOP3.LUT R15, R10, 0x3ff00000, RZ, 0xfc, !PT ;  /* 0x3ff000000a0f7812 */ /* 0x000fe400078efcff */
[----:B------:R-:W-:Y:S02]  /*03e0*/  @!P0 LEA.HI R6, R9, 0xffffffca, RZ, 0xc ;  /* 0xffffffca09068811 */ /* 0x000fe400078f60ff */
[----:B------:R-:W-:-:S03]  /*03f0*/  ISETP.GE.U32.AND P1, PT, R15, 0x3ff6a09f, PT ;  /* 0x3ff6a09f0f00780c */ /* 0x000fc60003f26070 */
[----:B------:R-:W-:-:S10]  /*0400*/  VIADD R7, R6, 0xfffffc01 ;  /* 0xfffffc0106077836 */ /* 0x000fd40000000000 */
[----:B------:R-:W-:Y:S02]  /*0410*/  @P1 VIADD R11, R15, 0xfff00000 ;  /* 0xfff000000f0b1836 */ /* 0x000fe40000000000 */
[----:B------:R-:W-:Y:S02]  /*0420*/  @P1 VIADD R7, R6, 0xfffffc02 ;  /* 0xfffffc0206071836 */ /* 0x000fe40000000000 */
[----:B------:R-:W-:-:S03]  /*0430*/  @P1 IMAD.MOV.U32 R15, RZ, RZ, R11 ;  /* 0x000000ffff0f1224 */ /* 0x000fc600078e000b */
[----:B------:R-:W-:Y:S01]  /*0440*/  LOP3.LUT R6, R7, 0x80000000, RZ, 0x3c, !PT ;  /* 0x8000000007067812 */ /* 0x000fe200078e3cff */
[----:B------:R-:W-:Y:S02]  /*0450*/  IMAD.MOV.U32 R7, RZ, RZ, 0x43300000 ;  /* 0x43300000ff077424 */ /* 0x000fe400078e00ff */
        /* <DEDUP_REMOVED lines=8> */
[-C--:B------:R-:W-:Y:S02]  /*04e0*/  DMUL R16, R10, R10.reuse ;  /* 0x0000000a0a107228 */ /* 0x080fe40000000000 */
[----:B------:R-:W-:Y:S02]  /*04f0*/  DADD R22, R14, -R10 ;  /* 0x000000000e167229 */ /* 0x000fe4000000080a */
[----:B------:R-:W-:-:S04]  /*0500*/  DMUL R26, R10, R10 ;  /* 0x0000000a0a1a7228 */ /* 0x000fc80000000000 */
[----:B------:R-:W-:Y:S01]  /*0510*/  DFMA R12, R16, UR6, R18 ;  /* 0x00000006100c7c2b */ /* 0x000fe20008000012 */
[----:B------:R-:W-:Y:S01]  /*0520*/  UMOV UR6, 0x75488a3f ;  /* 0x75488a3f00067882 */ /* 0x000fe20000000000 */
[----:B------:R-:W-:Y:S01]  /*0530*/  UMOV UR7, 0x3ef3b20a ;  /* 0x3ef3b20a00077882 */ /* 0x000fe20000000000 */
[----:B------:R-:W-:-:S05]  /*0540*/  DADD R22, R22, R22 ;  /* 0x0000000016167229 */ /* 0x000fca0000000016 */
[----:B------:R-:W-:Y:S01]  /*0550*/  DFMA R12, R16, R12, UR6 ;  /* 0x00000006100c7e2b */ /* 0x000fe2000800000c */
[----:B------:R-:W-:Y:S01]  /*0560*/  UMOV UR6, 0xe4faecd5 ;  /* 0xe4faecd500067882 */ /* 0x000fe20000000000 */
[----:B------:R-:W-:Y:S01]  /*0570*/  UMOV UR7, 0x3f1745cd ;  /* 0x3f1745cd00077882 */ /* 0x000fe20000000000 */
[----:B------:R-:W-:-:S05]  /*0580*/  DFMA R14, R14, -R10, R22 ;  /* 0x8000000a0e0e722b */ /* 0x000fca0000000016 */
[----:B------:R-:W-:Y:S01]  /*0590*/  DFMA R12, R16, R12, UR6 ;  /* 0x00000006100c7e2b */ /* 0x000fe2000800000c */
[----:B------:R-:W-:Y:S01]  /*05a0*/  UMOV UR6, 0x258a578b ;  /* 0x258a578b00067882 */ /* 0x000fe20000000000 */
[----:B------:R-:W-:Y:S01]  /*05b0*/  UMOV UR7, 0x3f3c71c7 ;  /* 0x3f3c71c700077882 */ /* 0x000fe20000000000 */
[----:B------:R-:W-:Y:S02]  /*05c0*/  DMUL R14, R20, R14 ;  /* 0x0000000e140e7228 */ /* 0x000fe40000000000 */
[----:B------:R-:W-:-:S03]  /*05d0*/  DFMA R20, R10, R10, -R26 ;  /* 0x0000000a0a14722b */ /* 0x000fc6000000081a */
        /* <DEDUP_REMOVED lines=10> */
[----:B------:R-:W-:Y:S01]  /*0680*/  DADD R22, -R12, UR6 ;  /* 0x000000060c167e29 */ /* 0x000fe20008000100 */
[----:B------:R-:W-:Y:S01]  /*0690*/  UMOV UR6, 0xb9e7b0 ;  /* 0x00b9e7b000067882 */ /* 0x000fe20000000000 */
[----:B------:R-:W-:-:S06]  /*06a0*/  UMOV UR7, 0x3c46a4cb ;  /* 0x3c46a4cb00077882 */ /* 0x000fcc0000000000 */
[----:B------:R-:W-:Y:S02]  /*06b0*/  DFMA R18, R16, R18, R22 ;  /* 0x000000121012722b */ /* 0x000fe40000000016 */
[----:B------:R-:W-:Y:S01]  /*06c0*/  DMUL R16, R10, R26 ;  /* 0x0000001a0a107228 */ /* 0x000fe20000000000 */
[----:B------:R-:W-:Y:S02]  /*06d0*/  VIADD R23, R15, 0x100000 ;  /* 0x001000000f177836 */ /* 0x000fe40000000000 */
[----:B------:R-:W-:-:S03]  /*06e0*/  IMAD.MOV.U32 R22, RZ, RZ, R14 ;  /* 0x000000ffff167224 */ /* 0x000fc600078e000e */
[----:B------:R-:W-:Y:S01]  /*06f0*/  DADD R18, R18, -UR6 ;  /* 0x8000000612127e29 */ /* 0x000fe20008000000 */
[----:B------:R-:W-:Y:S01]  /*0700*/  UMOV UR6, 0x80000000 ;  /* 0x8000000000067882 */ /* 0x000fe20000000000 */
[C---:B------:R-:W-:Y:S01]  /*0710*/  DFMA R24, R10.reuse, R26, -R16 ;  /* 0x0000001a0a18722b */ /* 0x040fe20000000810 */
[----:B------:R-:W-:Y:S01]  /*0720*/  UMOV UR7, 0x43300000 ;  /* 0x4330000000077882 */ /* 0x000fe20000000000 */
[----:B------:R-:W-:-:S04]  /*0730*/  DFMA R20, R10, R22, R20 ;  /* 0x000000160a14722b */ /* 0x000fc80000000014 */
[----:B------:R-:W-:Y:S02]  /*0740*/  DADD R22, R12, R18 ;  /* 0x000000000c167229 */ /* 0x000fe40000000012 */
[----:B------:R-:W-:-:S06]  /*0750*/  DFMA R24, R14, R26, R24 ;  /* 0x0000001a0e18722b */ /* 0x000fcc0000000018 */
[----:B------:R-:W-:Y:S02]  /*0760*/  DMUL R26, R22, R16 ;  /* 0x00000010161a7228 */ /* 0x000fe40000000000 */
[----:B------:R-:W-:Y:S02]  /*0770*/  DFMA R20, R10, R20, R24 ;  /* 0x000000140a14722b */ /* 0x000fe40000000018 */
[----:B------:R-:W-:-:S04]  /*0780*/  DADD R24, R12, -R22 ;  /* 0x000000000c187229 */ /* 0x000fc80000000816 */
[----:B------:R-:W-:-:S04]  /*0790*/  DFMA R12, R22, R16, -R26 ;  /* 0x00000010160c722b */ /* 0x000fc8000000081a */
[----:B------:R-:W-:-:S04]  /*07a0*/  DADD R24, R18, R24 ;  /* 0x0000000012187229 */ /* 0x000fc80000000018 */
        /* <DEDUP_REMOVED lines=9> */
[----:B------:R-:W-:Y:S02]  /*0840*/  DADD R10, R14, R10 ;  /* 0x000000000e0a7229 */ /* 0x000fe4000000000a */
[----:B------:R-:W-:Y:S01]  /*0850*/  DADD R14, R6, -UR6 ;  /* 0x80000006060e7e29 */ /* 0x000fe20008000000 */
[----:B------:R-:W-:Y:S01]  /*0860*/  UMOV UR6, 0xfefa39ef ;  /* 0xfefa39ef00067882 */ /* 0x000fe20000000000 */
[----:B------:R-:W-:-:S04]  /*0870*/  UMOV UR7, 0x3fe62e42 ;  /* 0x3fe62e4200077882 */ /* 0x000fc80000000000 */
        /* <DEDUP_REMOVED lines=13> */
[----:B------:R-:W-:Y:S01]  /*0950*/  MOV R10, 0x652b82fe ;  /* 0x652b82fe000a7802 */ /* 0x000fe20000000f00 */
[----:B------:R-:W-:-:S06]  /*0960*/  IMAD.MOV.U32 R11, RZ, RZ, 0x3ff71547 ;  /* 0x3ff71547ff0b7424 */ /* 0x000fcc00078e00ff */
        /* <DEDUP_REMOVED lines=12> */
[----:B------:R-:W-:Y:S01]  /*0a30*/  IMAD.MOV.U32 R16, RZ, RZ, -0x35dec16 ;  /* 0xfca213eaff107424 */ /* 0x000fe200078e00ff */
[----:B------:R-:W-:Y:S01]  /*0a40*/  UMOV UR7, 0x3e5ade15 ;  /* 0x3e5ade1500077882 */ /* 0x000fe20000000000 */
[----:B------:R-:W-:-:S06]  /*0a50*/  IMAD.MOV.U32 R17, RZ, RZ, 0x3e928af3 ;  /* 0x3e928af3ff117424 */ /* 0x000fcc00078e00ff */
        /* <DEDUP_REMOVED lines=27> */
[----:B------:R-:W-:Y:S02]  /*0c10*/  IMAD R7, R10, 0x100000, R15 ;  /* 0x001000000a077824 */ /* 0x000fe400078e020f */
[----:B------:R-:W-:Y:S01]  /*0c20*/  IMAD.MOV.U32 R6, RZ, RZ, R14 ;  /* 0x000000ffff067224 */ /* 0x000fe200078e000e */
        /* <DEDUP_REMOVED lines=8> */
[----:B------:R-:W-:Y:S01]  /*0cb0*/  @!P1 IADD3 R8, PT, PT, R10, -R9, RZ ;  /* 0x800000090a089210 */ /* 0x000fe20007ffe0ff */
[----:B------:R-:W-:-:S03]  /*0cc0*/  @!P1 IMAD R15, R9, 0x100000, R15 ;  /* 0x00100000090f9824 */ /* 0x000fc600078e020f */
[----:B------:R-:W-:Y:S01]  /*0cd0*/  @!P1 LEA R9, R8, 0x3ff00000, 0x14 ;  /* 0x3ff0000008099811 */ /* 0x000fe200078ea0ff */
[----:B------:R-:W-:-:S06]  /*0ce0*/  @!P1 IMAD.MOV.U32 R8, RZ, RZ, RZ ;  /* 0x000000ffff089224 */ /* 0x000fcc00078e00ff */
[----:B------:R-:W-:-:S11]  /*0cf0*/  @!P1 DMUL R6, R14, R8 ;  /* 0x000000080e069228 */ /* 0x000fd60000000000 */
.L_x_26:
[----:B------:R-:W-:Y:S02]  /*0d00*/  DFMA R12, R12, R6, R6 ;  /* 0x000000060c0c722b */ /* 0x000fe40000000006 */
[----:B------:R-:W-:-:S08]  /*0d10*/  DSETP.NEU.AND P0, PT, |R6|, +INF , PT ;  /* 0x7ff000000600742a */ /* 0x000fd00003f0d200 */
[----:B------:R-:W-:Y:S01]  /*0d20*/  FSEL R15, R6, R12, !P0 ;  /* 0x0000000c060f7208 */ /* 0x000fe20004000000 */
[----:B------:R-:W-:Y:S01]  /*0d30*/  IMAD.MOV.U32 R6, RZ, RZ, R0 ;  /* 0x000000ffff067224 */ /* 0x000fe200078e0000 */
[----:B------:R-:W-:Y:S01]  /*0d40*/  FSEL R12, R7, R13, !P0 ;  /* 0x0000000d070c7208 */ /* 0x000fe20004000000 */
[----:B------:R-:W-:-:S04]  /*0d50*/  IMAD.MOV.U32 R7, RZ, RZ, 0x0 ;  /* 0x00000000ff077424 */ /* 0x000fc800078e00ff */
[----:B------:R-:W-:Y:S05]  /*0d60*/  RET.REL.NODEC R6 `(_Z9potencia3PfS_) ;  /* 0xfffffff006a47950 */ /* 0x000fea0003c3ffff */
.L_x_27:
        /* <DEDUP_REMOVED lines=9> */
.L_x_36:


//--------------------- .text._Z6raicesPfS_       --------------------------
	.section	.text._Z6raicesPfS_,"ax",@progbits
	.align	128
        .global         _Z6raicesPfS_
        .type           _Z6raicesPfS_,@function
        .size           _Z6raicesPfS_,(.L_x_37 - _Z6raicesPfS_)
        .other          _Z6raicesPfS_,@"STO_CUDA_ENTRY STV_DEFAULT"
_Z6raicesPfS_:
.text._Z6raicesPfS_:
        /* <DEDUP_REMOVED lines=12> */
[----:B--2---:R-:W-:Y:S01]  /*00c0*/  IADD3 R4, PT, PT, R0, -0xd000000, RZ ;  /* 0xf300000000047810 */ /* 0x004fe20007ffe0ff */
[----:B------:R0:W1:Y:S03]  /*00d0*/  MUFU.RSQ R7, R0 ;  /* 0x0000000000077308 */ /* 0x0000660000001400 */
[----:B------:R-:W-:-:S13]  /*00e0*/  ISETP.GT.U32.AND P0, PT, R4, 0x727fffff, PT ;  /* 0x727fffff0400780c */ /* 0x000fda0003f04070 */
[----:B0-----:R-:W-:Y:S05]  /*00f0*/  @!P0 BRA `(.L_x_29) ;  /* 0x00000000000c8947 */ /* 0x001fea0003800000 */
[----:B------:R-:W-:-:S07]  /*0100*/  MOV R9, 0x120 ;  /* 0x0000012000097802 */ /* 0x000fce0000000f00 */
[----:B-1----:R-:W-:Y:S05]  /*0110*/  CALL.REL.NOINC `($__internal_1_$__cuda_sm20_sqrt_rn_f32_slowpath) ;  /* 0x0000000000287944 */ /* 0x002fea0003c00000 */
[----:B------:R-:W-:Y:S05]  /*0120*/  BRA `(.L_x_30) ;  /* 0x0000000000107947 */ /* 0x000fea0003800000 */
.L_x_29:
[----:B-1----:R-:W-:Y:S01]  /*0130*/  FMUL.FTZ R3, R0, R7 ;  /* 0x0000000700037220 */ /* 0x002fe20000410000 */
[----:B------:R-:W-:-:S03]  /*0140*/  FMUL.FTZ R7, R7, 0.5 ;  /* 0x3f00000007077820 */ /* 0x000fc60000410000 */
[----:B------:R-:W-:-:S04]  /*0150*/  FFMA R0, -R3, R3, R0 ;  /* 0x0000000303007223 */ /* 0x000fc80000000100 */
[----:B------:R-:W-:-:S07]  /*0160*/  FFMA R7, R0, R7, R3 ;  /* 0x0000000700077223 */ /* 0x000fce0000000003 */
.L_x_30:
[----:B------:R-:W-:Y:S05]  /*0170*/  BSYNC.RECONVERGENT B0 ;  /* 0x0000000000007941 */ /* 0x000fea0003800200 */
.L_x_28:
[----:B------:R-:W0:Y:S02]  /*0180*/  LDC.64 R2, c[0x0][0x388] ;  /* 0x0000e200ff027b82 */ /* 0x000e240000000a00 */
[----:B0-----:R-:W-:-:S05]  /*0190*/  IMAD.WIDE R2, R5, 0x4, R2 ;  /* 0x0000000405027825 */ /* 0x001fca00078e0202 */
[----:B------:R-:W-:Y:S01]  /*01a0*/  STG.E desc[UR4][R2.64], R7 ;  /* 0x0000000702007986 */ /* 0x000fe2000c101904 */
[----:B------:R-:W-:Y:S05]  /*01b0*/  EXIT ;  /* 0x000000000000794d */ /* 0x000fea0003800000 */
        .weak           $__internal_1_$__cuda_sm20_sqrt_rn_f32_slowpath
        .type           $__internal_1_$__cuda_sm20_sqrt_rn_f32_slowpath,@function
        .size           $__internal_1_$__cuda_sm20_sqrt_rn_f32_slowpath,(.L_x_37 - $__internal_1_$__cuda_sm20_sqrt_rn_f32_slowpath)
$__internal_1_$__cuda_sm20_sqrt_rn_f32_slowpath:
[----:B------:R-:W-:-:S13]  /*01c0*/  LOP3.LUT P0, RZ, R0, 0x7fffffff, RZ, 0xc0, !PT ;  /* 0x7fffffff00ff7812 */ /* 0x000fda000780c0ff */
[----:B------:R-:W-:Y:S01]  /*01d0*/  @!P0 MOV R2, R0 ;  /* 0x0000000000028202 */ /* 0x000fe20000000f00 */
[----:B------:R-:W-:Y:S06]  /*01e0*/  @!P0 BRA `(.L_x_31) ;  /* 0x0000000000408947 */ /* 0x000fec0003800000 */
[----:B------:R-:W-:-:S13]  /*01f0*/  FSETP.GEU.FTZ.AND P0, PT, R0, RZ, PT ;  /* 0x000000ff0000720b */ /* 0x000fda0003f1e000 */
[----:B------:R-:W-:Y:S01]  /*0200*/  @!P0 MOV R2, 0x7fffffff ;  /* 0x7fffffff00028802 */ /* 0x000fe20000000f00 */
[----:B------:R-:W-:Y:S06]  /*0210*/  @!P0 BRA `(.L_x_31) ;  /* 0x0000000000348947 */ /* 0x000fec0003800000 */
[----:B------:R-:W-:-:S13]  /*0220*/  FSETP.GTU.FTZ.AND P0, PT, |R0|, +INF , PT ;  /* 0x7f8000000000780b */ /* 0x000fda0003f1c200 */
[----:B------:R-:W-:Y:S01]  /*0230*/  @P0 FADD.FTZ R2, R0, 1 ;  /* 0x3f80000000020421 */ /* 0x000fe20000010000 */
[----:B------:R-:W-:Y:S06]  /*0240*/  @P0 BRA `(.L_x_31) ;  /* 0x0000000000280947 */ /* 0x000fec0003800000 */
[----:B------:R-:W-:-:S13]  /*0250*/  FSETP.NEU.FTZ.AND P0, PT, |R0|, +INF , PT ;  /* 0x7f8000000000780b */ /* 0x000fda0003f1d200 */
[----:B------:R-:W-:-:S04]  /*0260*/  @P0 FFMA R3, R0, 1.84467440737095516160e+19, RZ ;  /* 0x5f80000000030823 */ /* 0x000fc800000000ff */
[----:B------:R-:W0:Y:S02]  /*0270*/  @P0 MUFU.RSQ R2, R3 ;  /* 0x0000000300020308 */ /* 0x000e240000001400 */
[----:B0-----:R-:W-:Y:S01]  /*0280*/  @P0 FMUL.FTZ R4, R3, R2 ;  /* 0x0000000203040220 */ /* 0x001fe20000410000 */
[----:B------:R-:W-:Y:S01]  /*0290*/  @P0 FMUL.FTZ R8, R2, 0.5 ;  /* 0x3f00000002080820 */ /* 0x000fe20000410000 */
[----:B------:R-:W-:Y:S02]  /*02a0*/  @!P0 MOV R2, R0 ;  /* 0x0000000000028202 */ /* 0x000fe40000000f00 */
[----:B------:R-:W-:-:S04]  /*02b0*/  @P0 FADD.FTZ R6, -R4, -RZ ;  /* 0x800000ff04060221 */ /* 0x000fc80000010100 */
[----:B------:R-:W-:-:S04]  /*02c0*/  @P0 FFMA R7, R4, R6, R3 ;  /* 0x0000000604070223 */ /* 0x000fc80000000003 */
[----:B------:R-:W-:-:S04]  /*02d0*/  @P0 FFMA R7, R7, R8, R4 ;  /* 0x0000000807070223 */ /* 0x000fc80000000004 */
[----:B------:R-:W-:-:S07]  /*02e0*/  @P0 FMUL.FTZ R2, R7, 2.3283064365386962891e-10 ;  /* 0x2f80000007020820 */ /* 0x000fce0000410000 */
.L_x_31:
[----:B------:R-:W-:Y:S01]  /*02f0*/  HFMA2 R3, -RZ, RZ, 0, 0 ;  /* 0x00000000ff037431 */ /* 0x000fe200000001ff */
[----:B------:R-:W-:Y:S02]  /*0300*/  MOV R7, R2 ;  /* 0x0000000200077202 */ /* 0x000fe40000000f00 */
[----:B------:R-:W-:-:S04]  /*0310*/  MOV R2, R9 ;  /* 0x0000000900027202 */ /* 0x000fc80000000f00 */
[----:B------:R-:W-:Y:S05]  /*0320*/  RET.REL.NODEC R2 `(_Z6raicesPfS_) ;  /* 0xfffffffc02347950 */ /* 0x000fea0003c3ffff */
.L_x_32:
        /* <DEDUP_REMOVED lines=13> */
.L_x_37:


//--------------------- .text._Z9inversionPfS_    --------------------------
	.section	.text._Z9inversionPfS_,"ax",@progbits
	.align	128
        .global         _Z9inversionPfS_
        .type           _Z9inversionPfS_,@function
        .size           _Z9inversionPfS_,(.L_x_44 - _Z9inversionPfS_)
        .other          _Z9inversionPfS_,@"STO_CUDA_ENTRY STV_DEFAULT"
_Z9inversionPfS_:
.text._Z9inversionPfS_:
        /* <DEDUP_REMOVED lines=9> */
[----:B------:R-:W-:-:S05]  /*0090*/  IADD3 R5, PT, PT, -R7, 0x1d, RZ ;  /* 0x0000001d07057810 */ /* 0x000fca0007ffe1ff */
[----:B0-----:R-:W-:Y:S02]  /*00a0*/  IMAD.WIDE.U32 R2, R5, 0x4, R2 ;  /* 0x0000000405027825 */ /* 0x001fe400078e0002 */
[----:B------:R-:W0:Y:S04]  /*00b0*/  LDC.64 R4, c[0x0][0x388] ;  /* 0x0000e200ff047b82 */ /* 0x000e280000000a00 */
[----:B-1----:R-:W2:Y:S01]  /*00c0*/  LDG.E R3, desc[UR4][R2.64] ;  /* 0x0000000402037981 */ /* 0x002ea2000c1e1900 */
[----:B0-----:R-:W-:-:S05]  /*00d0*/  IMAD.WIDE R4, R7, 0x4, R4 ;  /* 0x0000000407047825 */ /* 0x001fca00078e0204 */
[----:B--2---:R-:W-:Y:S01]  /*00e0*/  STG.E desc[UR4][R4.64], R3 ;  /* 0x0000000304007986 */ /* 0x004fe2000c101904 */
[----:B------:R-:W-:Y:S05]  /*00f0*/  EXIT ;  /* 0x000000000000794d */ /* 0x000fea0003800000 */
.L_x_33:
        /* <DEDUP_REMOVED lines=16> */
.L_x_44:


//--------------------- .nv.shared.reserved.0     --------------------------
	.section	.nv.shared.reserved.0,"aw",@nobits
	.weak		__nv_reservedSMEM_offset_0_alias
	.size		__nv_reservedSMEM_offset_0_alias, 0, 64
	.other		__nv_reservedSMEM_offset_0_alias,@"STO_CUDA_RESERVED_SHARED STV_DEFAULT"
__nv_reservedSMEM_offset_0_alias:
	.zero		0
	.zero		64


//--------------------- .nv.constant0._Z10prediccionPfS_ --------------------------
	.section	.nv.constant0._Z10prediccionPfS_,"a",@progbits
	.sectionflags	@""
	.align	4
.nv.constant0._Z10prediccionPfS_:
	.zero		912


//--------------------- .nv.constant0._Z5menorPf  --------------------------
	.section	.nv.constant0._Z5menorPf,"a",@progbits
	.sectionflags	@""
	.align	4
.nv.constant0._Z5menorPf:
	.zero		904


//--------------------- .nv.constant0._Z5mayorPf  --------------------------
	.section	.nv.constant0._Z5mayorPf,"a",@progbits
	.sectionflags	@""
	.align	4
.nv.constant0._Z5mayorPf:
	.zero		904


//--------------------- .nv.constant0._Z5mediaPf  --------------------------
	.section	.nv.constant0._Z5mediaPf,"a",@progbits
	.sectionflags	@""
	.align	4
.nv.constant0._Z5mediaPf:
	.zero		904


//--------------------- .nv.constant0._Z9potencia3PfS_ --------------------------
	.section	.nv.constant0._Z9potencia3PfS_,"a",@progbits
	.sectionflags	@""
	.align	4
.nv.constant0._Z9potencia3PfS_:
	.zero		912


//--------------------- .nv.constant0._Z6raicesPfS_ --------------------------
	.section	.nv.constant0._Z6raicesPfS_,"a",@progbits
	.sectionflags	@""
	.align	4
.nv.constant0._Z6raicesPfS_:
	.zero		912


//--------------------- .nv.constant0._Z9inversionPfS_ --------------------------
	.section	.nv.constant0._Z9inversionPfS_,"a",@progbits
	.sectionflags	@""
	.align	4
.nv.constant0._Z9inversionPfS_:
	.zero		912


//--------------------- SYMBOLS --------------------------

	.type		.nv.reservedSmem.offset0,@object
	.size		.nv.reservedSmem.offset0,0x4
